//
// Generated by NVIDIA NVVM Compiler
//
// Compiler Build ID: CL-36424714
// Cuda compilation tools, release 13.0, V13.0.88
// Based on NVVM 20.0.0
//

.version 9.0
.target sm_100
.address_size 64

	// .globl	_Z4gutslPKdS0_S0_S0_S0_S0_S0_ddddPd
.func  (.param .align 16 .b8 func_retval0[16]) __internal_trig_reduction_slowpathd
(
	.param .b64 __internal_trig_reduction_slowpathd_param_0
)
;
// _ZZ4gutslPKdS0_S0_S0_S0_S0_S0_ddddPdE2pH has been demoted
// _ZZ4gutslPKdS0_S0_S0_S0_S0_S0_ddddPdE2tH has been demoted
// _ZZ4gutslPKdS0_S0_S0_S0_S0_S0_ddddPdE4modi has been demoted
// _ZZ4gutslPKdS0_S0_S0_S0_S0_S0_ddddPdE9thisBlock has been demoted
// _ZZ4gutslPKdS0_S0_S0_S0_S0_S0_ddddPdE1k has been demoted
.global .align 8 .b8 __cudart_i2opi_d[144] = {8, 93, 141, 31, 177, 95, 251, 107, 234, 146, 82, 138, 247, 57, 7, 61, 123, 241, 229, 235, 199, 186, 39, 117, 45, 234, 95, 158, 102, 63, 70, 79, 183, 9, 203, 39, 207, 126, 54, 109, 31, 109, 10, 90, 139, 17, 47, 239, 15, 152, 5, 222, 255, 151, 248, 31, 59, 40, 249, 189, 139, 95, 132, 156, 244, 57, 83, 131, 57, 214, 145, 57, 65, 126, 95, 180, 38, 112, 156, 233, 132, 68, 187, 46, 245, 53, 130, 232, 62, 167, 41, 177, 28, 235, 29, 254, 28, 146, 209, 9, 234, 46, 73, 6, 224, 210, 77, 66, 58, 110, 36, 183, 97, 197, 187, 222, 171, 99, 81, 254, 65, 144, 67, 60, 153, 149, 98, 219, 192, 221, 52, 245, 209, 87, 39, 252, 41, 21, 68, 78, 110, 131, 249, 162};
.global .align 16 .b8 __cudart_sin_cos_coeffs[128] = {70, 210, 176, 44, 241, 229, 90, 190, 146, 227, 172, 105, 227, 29, 199, 62, 161, 98, 219, 25, 160, 1, 42, 191, 24, 8, 17, 17, 17, 17, 129, 63, 84, 85, 85, 85, 85, 85, 197, 191, 0, 0, 0, 0, 0, 0, 0, 0, 0, 0, 0, 0, 0, 0, 0, 0, 100, 129, 253, 32, 131, 255, 168, 189, 40, 133, 239, 193, 167, 238, 33, 62, 217, 230, 6, 142, 79, 126, 146, 190, 233, 188, 221, 25, 160, 1, 250, 62, 71, 93, 193, 22, 108, 193, 86, 191, 81, 85, 85, 85, 85, 85, 165, 63, 0, 0, 0, 0, 0, 0, 224, 191, 0, 0, 0, 0, 0, 0, 240, 63};

.visible .entry _Z4gutslPKdS0_S0_S0_S0_S0_S0_ddddPd(
	.param .u64 _Z4gutslPKdS0_S0_S0_S0_S0_S0_ddddPd_param_0,
	.param .u64 .ptr .align 1 _Z4gutslPKdS0_S0_S0_S0_S0_S0_ddddPd_param_1,
	.param .u64 .ptr .align 1 _Z4gutslPKdS0_S0_S0_S0_S0_S0_ddddPd_param_2,
	.param .u64 .ptr .align 1 _Z4gutslPKdS0_S0_S0_S0_S0_S0_ddddPd_param_3,
	.param .u64 .ptr .align 1 _Z4gutslPKdS0_S0_S0_S0_S0_S0_ddddPd_param_4,
	.param .u64 .ptr .align 1 _Z4gutslPKdS0_S0_S0_S0_S0_S0_ddddPd_param_5,
	.param .u64 .ptr .align 1 _Z4gutslPKdS0_S0_S0_S0_S0_S0_ddddPd_param_6,
	.param .u64 .ptr .align 1 _Z4gutslPKdS0_S0_S0_S0_S0_S0_ddddPd_param_7,
	.param .f64 _Z4gutslPKdS0_S0_S0_S0_S0_S0_ddddPd_param_8,
	.param .f64 _Z4gutslPKdS0_S0_S0_S0_S0_S0_ddddPd_param_9,
	.param .f64 _Z4gutslPKdS0_S0_S0_S0_S0_S0_ddddPd_param_10,
	.param .f64 _Z4gutslPKdS0_S0_S0_S0_S0_S0_ddddPd_param_11,
	.param .u64 .ptr .align 1 _Z4gutslPKdS0_S0_S0_S0_S0_S0_ddddPd_param_12
)
{
	.reg .pred 	%p<66>;
	.reg .b32 	%r<212>;
	.reg .b32 	%f<15>;
	.reg .b64 	%rd<85>;
	.reg .b64 	%fd<434>;
	// demoted variable
	.shared .align 8 .f64 _ZZ4gutslPKdS0_S0_S0_S0_S0_S0_ddddPdE2pH;
	// demoted variable
	.shared .align 8 .f64 _ZZ4gutslPKdS0_S0_S0_S0_S0_S0_ddddPdE2tH;
	// demoted variable
	.shared .align 8 .f64 _ZZ4gutslPKdS0_S0_S0_S0_S0_S0_ddddPdE4modi;
	// demoted variable
	.shared .align 8 .b8 _ZZ4gutslPKdS0_S0_S0_S0_S0_S0_ddddPdE9thisBlock[4096];
	// demoted variable
	.shared .align 8 .u64 _ZZ4gutslPKdS0_S0_S0_S0_S0_S0_ddddPdE1k;
	ld.param.u64 	%rd33, [_Z4gutslPKdS0_S0_S0_S0_S0_S0_ddddPd_param_0];
	ld.param.u64 	%rd37, [_Z4gutslPKdS0_S0_S0_S0_S0_S0_ddddPd_param_1];
	ld.param.u64 	%rd34, [_Z4gutslPKdS0_S0_S0_S0_S0_S0_ddddPd_param_2];
	ld.param.u64 	%rd38, [_Z4gutslPKdS0_S0_S0_S0_S0_S0_ddddPd_param_3];
	ld.param.u64 	%rd39, [_Z4gutslPKdS0_S0_S0_S0_S0_S0_ddddPd_param_5];
	ld.param.u64 	%rd36, [_Z4gutslPKdS0_S0_S0_S0_S0_S0_ddddPd_param_6];
	ld.param.u64 	%rd40, [_Z4gutslPKdS0_S0_S0_S0_S0_S0_ddddPd_param_7];
	ld.param.f64 	%fd90, [_Z4gutslPKdS0_S0_S0_S0_S0_S0_ddddPd_param_8];
	ld.param.u64 	%rd41, [_Z4gutslPKdS0_S0_S0_S0_S0_S0_ddddPd_param_12];
	cvta.to.global.u64 	%rd1, %rd37;
	cvta.to.global.u64 	%rd2, %rd40;
	cvta.to.global.u64 	%rd3, %rd41;
	cvta.to.global.u64 	%rd4, %rd39;
	cvta.to.global.u64 	%rd5, %rd38;
	cvta.to.global.u64 	%rd6, %rd34;
	mov.u32 	%r1, %tid.x;
	setp.ne.s32 	%p1, %r1, 0;
	@%p1 bra 	$L__BB0_3;
	ld.param.f64 	%fd410, [_Z4gutslPKdS0_S0_S0_S0_S0_S0_ddddPd_param_10];
	ld.param.f64 	%fd408, [_Z4gutslPKdS0_S0_S0_S0_S0_S0_ddddPd_param_9];
	mov.u32 	%r48, %ctaid.y;
	mov.u32 	%r49, %nctaid.x;
	mov.u32 	%r50, %ctaid.x;
	mad.lo.s32 	%r51, %r48, %r49, %r50;
	cvt.u64.u32 	%rd7, %r51;
	st.shared.u64 	[_ZZ4gutslPKdS0_S0_S0_S0_S0_S0_ddddPdE1k], %rd7;
	mul.f64 	%fd94, %fd410, 0d400921FB54442D18;
	div.rn.f64 	%fd95, %fd94, %fd408;
	st.shared.f64 	[_ZZ4gutslPKdS0_S0_S0_S0_S0_S0_ddddPdE4modi], %fd95;
	add.s64 	%rd42, %rd33, -1;
	setp.le.s64 	%p2, %rd42, %rd7;
	@%p2 bra 	$L__BB0_3;
	cvta.to.global.u64 	%rd43, %rd36;
	shl.b64 	%rd44, %rd7, 3;
	add.s64 	%rd45, %rd43, %rd44;
	ld.global.f64 	%fd96, [%rd45];
	st.shared.f64 	[_ZZ4gutslPKdS0_S0_S0_S0_S0_S0_ddddPdE2pH], %fd96;
	add.s64 	%rd46, %rd6, %rd44;
	ld.global.f64 	%fd97, [%rd46];
	st.shared.f64 	[_ZZ4gutslPKdS0_S0_S0_S0_S0_S0_ddddPdE2tH], %fd97;
$L__BB0_3:
	bar.sync 	0;
	ld.shared.u64 	%rd47, [_ZZ4gutslPKdS0_S0_S0_S0_S0_S0_ddddPdE1k];
	add.s64 	%rd8, %rd33, -1;
	setp.ge.s64 	%p3, %rd47, %rd8;
	@%p3 bra 	$L__BB0_83;
	cvt.u64.u32 	%rd84, %r1;
	setp.le.s64 	%p4, %rd33, %rd84;
	mov.f64 	%fd419, 0d0000000000000000;
	@%p4 bra 	$L__BB0_21;
	ld.shared.f64 	%fd1, [_ZZ4gutslPKdS0_S0_S0_S0_S0_S0_ddddPdE2tH];
	ld.shared.f64 	%fd2, [_ZZ4gutslPKdS0_S0_S0_S0_S0_S0_ddddPdE4modi];
	ld.shared.f64 	%fd3, [_ZZ4gutslPKdS0_S0_S0_S0_S0_S0_ddddPdE2pH];
	mov.u32 	%r52, %ntid.x;
	cvt.u64.u32 	%rd10, %r52;
	add.s64 	%rd11, %rd84, %rd10;
	max.u64 	%rd48, %rd33, %rd11;
	setp.lt.u64 	%p5, %rd11, %rd33;
	selp.u64 	%rd12, 1, 0, %p5;
	add.s64 	%rd49, %rd11, %rd12;
	sub.s64 	%rd13, %rd48, %rd49;
	and.b64  	%rd50, %rd13, -4294967296;
	setp.ne.s64 	%p6, %rd50, 0;
	@%p6 bra 	$L__BB0_7;
	cvt.u32.u64 	%r53, %rd10;
	cvt.u32.u64 	%r54, %rd13;
	div.u32 	%r55, %r54, %r53;
	cvt.u64.u32 	%rd80, %r55;
	bra.uni 	$L__BB0_8;
$L__BB0_7:
	div.u64 	%rd80, %rd13, %rd10;
$L__BB0_8:
	add.s64 	%rd17, %rd80, %rd12;
	and.b64  	%rd51, %rd17, 1;
	setp.eq.b64 	%p7, %rd51, 1;
	mov.f64 	%fd419, 0d0000000000000000;
	mov.u64 	%rd82, %rd84;
	@%p7 bra 	$L__BB0_13;
	shl.b64 	%rd52, %rd84, 3;
	add.s64 	%rd53, %rd2, %rd52;
	ld.global.f64 	%fd101, [%rd53];
	add.s64 	%rd54, %rd1, %rd52;
	ld.global.f64 	%fd102, [%rd54];
	sub.f64 	%fd103, %fd102, %fd1;
	mul.f64 	%fd4, %fd101, %fd103;
	add.s64 	%rd55, %rd4, %rd52;
	ld.global.f64 	%fd104, [%rd55];
	sub.f64 	%fd105, %fd3, %fd104;
	mul.f64 	%fd5, %fd2, %fd105;
	fma.rn.f64 	%fd106, %fd5, 0d3FF71547652B82FE, 0d4338000000000000;
	{
	.reg .b32 %temp; 
	mov.b64 	{%r2, %temp}, %fd106;
	}
	mov.f64 	%fd107, 0dC338000000000000;
	add.rn.f64 	%fd108, %fd106, %fd107;
	fma.rn.f64 	%fd109, %fd108, 0dBFE62E42FEFA39EF, %fd5;
	fma.rn.f64 	%fd110, %fd108, 0dBC7ABC9E3B39803F, %fd109;
	fma.rn.f64 	%fd111, %fd110, 0d3E5ADE1569CE2BDF, 0d3E928AF3FCA213EA;
	fma.rn.f64 	%fd112, %fd111, %fd110, 0d3EC71DEE62401315;
	fma.rn.f64 	%fd113, %fd112, %fd110, 0d3EFA01997C89EB71;
	fma.rn.f64 	%fd114, %fd113, %fd110, 0d3F2A01A014761F65;
	fma.rn.f64 	%fd115, %fd114, %fd110, 0d3F56C16C1852B7AF;
	fma.rn.f64 	%fd116, %fd115, %fd110, 0d3F81111111122322;
	fma.rn.f64 	%fd117, %fd116, %fd110, 0d3FA55555555502A1;
	fma.rn.f64 	%fd118, %fd117, %fd110, 0d3FC5555555555511;
	fma.rn.f64 	%fd119, %fd118, %fd110, 0d3FE000000000000B;
	fma.rn.f64 	%fd120, %fd119, %fd110, 0d3FF0000000000000;
	fma.rn.f64 	%fd121, %fd120, %fd110, 0d3FF0000000000000;
	{
	.reg .b32 %temp; 
	mov.b64 	{%r3, %temp}, %fd121;
	}
	{
	.reg .b32 %temp; 
	mov.b64 	{%temp, %r4}, %fd121;
	}
	shl.b32 	%r56, %r2, 20;
	add.s32 	%r57, %r56, %r4;
	mov.b64 	%fd413, {%r3, %r57};
	{
	.reg .b32 %temp; 
	mov.b64 	{%temp, %r58}, %fd5;
	}
	mov.b32 	%f8, %r58;
	abs.f32 	%f1, %f8;
	setp.lt.f32 	%p8, %f1, 0f4086232B;
	@%p8 bra 	$L__BB0_12;
	setp.lt.f64 	%p9, %fd5, 0d0000000000000000;
	add.f64 	%fd122, %fd5, 0d7FF0000000000000;
	selp.f64 	%fd413, 0d0000000000000000, %fd122, %p9;
	setp.geu.f32 	%p10, %f1, 0f40874800;
	@%p10 bra 	$L__BB0_12;
	shr.u32 	%r59, %r2, 31;
	add.s32 	%r60, %r2, %r59;
	shr.s32 	%r61, %r60, 1;
	shl.b32 	%r62, %r61, 20;
	add.s32 	%r63, %r4, %r62;
	mov.b64 	%fd123, {%r3, %r63};
	sub.s32 	%r64, %r2, %r61;
	shl.b32 	%r65, %r64, 20;
	add.s32 	%r66, %r65, 1072693248;
	mov.b32 	%r67, 0;
	mov.b64 	%fd124, {%r67, %r66};
	mul.f64 	%fd413, %fd124, %fd123;
$L__BB0_12:
	mov.f64 	%fd125, 0d3FF0000000000000;
	sub.f64 	%fd126, %fd125, %fd413;
	div.rn.f64 	%fd127, %fd4, %fd126;
	add.f64 	%fd419, %fd127, 0d0000000000000000;
	mov.u64 	%rd82, %rd11;
$L__BB0_13:
	setp.eq.s64 	%p11, %rd17, 0;
	@%p11 bra 	$L__BB0_21;
$L__BB0_14:
	shl.b64 	%rd56, %rd82, 3;
	add.s64 	%rd20, %rd2, %rd56;
	ld.global.f64 	%fd128, [%rd20];
	add.s64 	%rd21, %rd1, %rd56;
	ld.global.f64 	%fd129, [%rd21];
	sub.f64 	%fd130, %fd129, %fd1;
	mul.f64 	%fd14, %fd128, %fd130;
	add.s64 	%rd22, %rd4, %rd56;
	ld.global.f64 	%fd131, [%rd22];
	sub.f64 	%fd132, %fd3, %fd131;
	mul.f64 	%fd15, %fd2, %fd132;
	fma.rn.f64 	%fd133, %fd15, 0d3FF71547652B82FE, 0d4338000000000000;
	{
	.reg .b32 %temp; 
	mov.b64 	{%r5, %temp}, %fd133;
	}
	mov.f64 	%fd134, 0dC338000000000000;
	add.rn.f64 	%fd135, %fd133, %fd134;
	fma.rn.f64 	%fd136, %fd135, 0dBFE62E42FEFA39EF, %fd15;
	fma.rn.f64 	%fd137, %fd135, 0dBC7ABC9E3B39803F, %fd136;
	fma.rn.f64 	%fd138, %fd137, 0d3E5ADE1569CE2BDF, 0d3E928AF3FCA213EA;
	fma.rn.f64 	%fd139, %fd138, %fd137, 0d3EC71DEE62401315;
	fma.rn.f64 	%fd140, %fd139, %fd137, 0d3EFA01997C89EB71;
	fma.rn.f64 	%fd141, %fd140, %fd137, 0d3F2A01A014761F65;
	fma.rn.f64 	%fd142, %fd141, %fd137, 0d3F56C16C1852B7AF;
	fma.rn.f64 	%fd143, %fd142, %fd137, 0d3F81111111122322;
	fma.rn.f64 	%fd144, %fd143, %fd137, 0d3FA55555555502A1;
	fma.rn.f64 	%fd145, %fd144, %fd137, 0d3FC5555555555511;
	fma.rn.f64 	%fd146, %fd145, %fd137, 0d3FE000000000000B;
	fma.rn.f64 	%fd147, %fd146, %fd137, 0d3FF0000000000000;
	fma.rn.f64 	%fd148, %fd147, %fd137, 0d3FF0000000000000;
	{
	.reg .b32 %temp; 
	mov.b64 	{%r6, %temp}, %fd148;
	}
	{
	.reg .b32 %temp; 
	mov.b64 	{%temp, %r7}, %fd148;
	}
	shl.b32 	%r68, %r5, 20;
	add.s32 	%r69, %r68, %r7;
	mov.b64 	%fd417, {%r6, %r69};
	{
	.reg .b32 %temp; 
	mov.b64 	{%temp, %r70}, %fd15;
	}
	mov.b32 	%f9, %r70;
	abs.f32 	%f2, %f9;
	setp.lt.f32 	%p12, %f2, 0f4086232B;
	@%p12 bra 	$L__BB0_17;
	setp.lt.f64 	%p13, %fd15, 0d0000000000000000;
	add.f64 	%fd149, %fd15, 0d7FF0000000000000;
	selp.f64 	%fd417, 0d0000000000000000, %fd149, %p13;
	setp.geu.f32 	%p14, %f2, 0f40874800;
	@%p14 bra 	$L__BB0_17;
	shr.u32 	%r71, %r5, 31;
	add.s32 	%r72, %r5, %r71;
	shr.s32 	%r73, %r72, 1;
	shl.b32 	%r74, %r73, 20;
	add.s32 	%r75, %r7, %r74;
	mov.b64 	%fd150, {%r6, %r75};
	sub.s32 	%r76, %r5, %r73;
	shl.b32 	%r77, %r76, 20;
	add.s32 	%r78, %r77, 1072693248;
	mov.b32 	%r79, 0;
	mov.b64 	%fd151, {%r79, %r78};
	mul.f64 	%fd417, %fd151, %fd150;
$L__BB0_17:
	mov.f64 	%fd152, 0d3FF0000000000000;
	sub.f64 	%fd153, %fd152, %fd417;
	div.rn.f64 	%fd154, %fd14, %fd153;
	add.f64 	%fd20, %fd419, %fd154;
	shl.b64 	%rd57, %rd10, 3;
	add.s64 	%rd58, %rd20, %rd57;
	ld.global.f64 	%fd155, [%rd58];
	add.s64 	%rd59, %rd21, %rd57;
	ld.global.f64 	%fd156, [%rd59];
	sub.f64 	%fd157, %fd156, %fd1;
	mul.f64 	%fd21, %fd155, %fd157;
	add.s64 	%rd60, %rd22, %rd57;
	ld.global.f64 	%fd158, [%rd60];
	sub.f64 	%fd159, %fd3, %fd158;
	mul.f64 	%fd22, %fd2, %fd159;
	fma.rn.f64 	%fd160, %fd22, 0d3FF71547652B82FE, 0d4338000000000000;
	{
	.reg .b32 %temp; 
	mov.b64 	{%r8, %temp}, %fd160;
	}
	mov.f64 	%fd161, 0dC338000000000000;
	add.rn.f64 	%fd162, %fd160, %fd161;
	fma.rn.f64 	%fd163, %fd162, 0dBFE62E42FEFA39EF, %fd22;
	fma.rn.f64 	%fd164, %fd162, 0dBC7ABC9E3B39803F, %fd163;
	fma.rn.f64 	%fd165, %fd164, 0d3E5ADE1569CE2BDF, 0d3E928AF3FCA213EA;
	fma.rn.f64 	%fd166, %fd165, %fd164, 0d3EC71DEE62401315;
	fma.rn.f64 	%fd167, %fd166, %fd164, 0d3EFA01997C89EB71;
	fma.rn.f64 	%fd168, %fd167, %fd164, 0d3F2A01A014761F65;
	fma.rn.f64 	%fd169, %fd168, %fd164, 0d3F56C16C1852B7AF;
	fma.rn.f64 	%fd170, %fd169, %fd164, 0d3F81111111122322;
	fma.rn.f64 	%fd171, %fd170, %fd164, 0d3FA55555555502A1;
	fma.rn.f64 	%fd172, %fd171, %fd164, 0d3FC5555555555511;
	fma.rn.f64 	%fd173, %fd172, %fd164, 0d3FE000000000000B;
	fma.rn.f64 	%fd174, %fd173, %fd164, 0d3FF0000000000000;
	fma.rn.f64 	%fd175, %fd174, %fd164, 0d3FF0000000000000;
	{
	.reg .b32 %temp; 
	mov.b64 	{%r9, %temp}, %fd175;
	}
	{
	.reg .b32 %temp; 
	mov.b64 	{%temp, %r10}, %fd175;
	}
	shl.b32 	%r80, %r8, 20;
	add.s32 	%r81, %r80, %r10;
	mov.b64 	%fd418, {%r9, %r81};
	{
	.reg .b32 %temp; 
	mov.b64 	{%temp, %r82}, %fd22;
	}
	mov.b32 	%f10, %r82;
	abs.f32 	%f3, %f10;
	setp.lt.f32 	%p15, %f3, 0f4086232B;
	@%p15 bra 	$L__BB0_20;
	setp.lt.f64 	%p16, %fd22, 0d0000000000000000;
	add.f64 	%fd176, %fd22, 0d7FF0000000000000;
	selp.f64 	%fd418, 0d0000000000000000, %fd176, %p16;
	setp.geu.f32 	%p17, %f3, 0f40874800;
	@%p17 bra 	$L__BB0_20;
	shr.u32 	%r83, %r8, 31;
	add.s32 	%r84, %r8, %r83;
	shr.s32 	%r85, %r84, 1;
	shl.b32 	%r86, %r85, 20;
	add.s32 	%r87, %r10, %r86;
	mov.b64 	%fd177, {%r9, %r87};
	sub.s32 	%r88, %r8, %r85;
	shl.b32 	%r89, %r88, 20;
	add.s32 	%r90, %r89, 1072693248;
	mov.b32 	%r91, 0;
	mov.b64 	%fd178, {%r91, %r90};
	mul.f64 	%fd418, %fd178, %fd177;
$L__BB0_20:
	mov.f64 	%fd179, 0d3FF0000000000000;
	sub.f64 	%fd180, %fd179, %fd418;
	div.rn.f64 	%fd181, %fd21, %fd180;
	add.f64 	%fd419, %fd20, %fd181;
	shl.b64 	%rd61, %rd10, 1;
	add.s64 	%rd82, %rd82, %rd61;
	setp.lt.s64 	%p18, %rd82, %rd33;
	@%p18 bra 	$L__BB0_14;
$L__BB0_21:
	shl.b32 	%r92, %r1, 3;
	mov.u32 	%r93, _ZZ4gutslPKdS0_S0_S0_S0_S0_S0_ddddPdE9thisBlock;
	add.s32 	%r11, %r93, %r92;
	st.shared.f64 	[%r11], %fd419;
	bar.sync 	0;
	setp.gt.u32 	%p19, %r1, 255;
	@%p19 bra 	$L__BB0_23;
	ld.shared.f64 	%fd182, [%r11+2048];
	ld.shared.f64 	%fd183, [%r11];
	add.f64 	%fd184, %fd182, %fd183;
	st.shared.f64 	[%r11], %fd184;
$L__BB0_23:
	bar.sync 	0;
	setp.gt.u32 	%p20, %r1, 127;
	@%p20 bra 	$L__BB0_25;
	ld.shared.f64 	%fd185, [%r11+1024];
	ld.shared.f64 	%fd186, [%r11];
	add.f64 	%fd187, %fd185, %fd186;
	st.shared.f64 	[%r11], %fd187;
$L__BB0_25:
	bar.sync 	0;
	setp.gt.u32 	%p21, %r1, 63;
	@%p21 bra 	$L__BB0_27;
	ld.shared.f64 	%fd188, [%r11+512];
	ld.shared.f64 	%fd189, [%r11];
	add.f64 	%fd190, %fd188, %fd189;
	st.shared.f64 	[%r11], %fd190;
$L__BB0_27:
	bar.sync 	0;
	setp.gt.u32 	%p22, %r1, 31;
	@%p22 bra 	$L__BB0_29;
	ld.shared.f64 	%fd191, [%r11+256];
	ld.shared.f64 	%fd192, [%r11];
	add.f64 	%fd193, %fd191, %fd192;
	st.shared.f64 	[%r11], %fd193;
$L__BB0_29:
	bar.sync 	0;
	setp.gt.u32 	%p23, %r1, 15;
	@%p23 bra 	$L__BB0_31;
	ld.shared.f64 	%fd194, [%r11+128];
	ld.shared.f64 	%fd195, [%r11];
	add.f64 	%fd196, %fd194, %fd195;
	st.shared.f64 	[%r11], %fd196;
$L__BB0_31:
	bar.sync 	0;
	setp.gt.u32 	%p24, %r1, 7;
	@%p24 bra 	$L__BB0_33;
	ld.shared.f64 	%fd197, [%r11+64];
	ld.shared.f64 	%fd198, [%r11];
	add.f64 	%fd199, %fd197, %fd198;
	st.shared.f64 	[%r11], %fd199;
$L__BB0_33:
	bar.sync 	0;
	setp.gt.u32 	%p25, %r1, 3;
	@%p25 bra 	$L__BB0_35;
	ld.shared.f64 	%fd200, [%r11+32];
	ld.shared.f64 	%fd201, [%r11];
	add.f64 	%fd202, %fd200, %fd201;
	st.shared.f64 	[%r11], %fd202;
$L__BB0_35:
	bar.sync 	0;
	setp.gt.u32 	%p26, %r1, 1;
	@%p26 bra 	$L__BB0_37;
	ld.shared.f64 	%fd203, [%r11+16];
	ld.shared.f64 	%fd204, [%r11];
	add.f64 	%fd205, %fd203, %fd204;
	st.shared.f64 	[%r11], %fd205;
$L__BB0_37:
	setp.ne.s32 	%p27, %r1, 0;
	bar.sync 	0;
	@%p27 bra 	$L__BB0_39;
	ld.shared.f64 	%fd206, [_ZZ4gutslPKdS0_S0_S0_S0_S0_S0_ddddPdE9thisBlock+8];
	ld.shared.f64 	%fd207, [%r11];
	add.f64 	%fd208, %fd206, %fd207;
	st.shared.f64 	[%r11], %fd208;
$L__BB0_39:
	bar.sync 	0;
	mov.u32 	%r12, %ntid.x;
	add.s32 	%r94, %r12, -1;
	setp.ne.s32 	%p28, %r1, %r94;
	ld.shared.u64 	%rd24, [_ZZ4gutslPKdS0_S0_S0_S0_S0_S0_ddddPdE1k];
	@%p28 bra 	$L__BB0_73;
	shl.b64 	%rd62, %rd24, 3;
	add.s64 	%rd63, %rd5, %rd62;
	ld.global.f64 	%fd29, [%rd63];
	ld.shared.f64 	%fd30, [_ZZ4gutslPKdS0_S0_S0_S0_S0_S0_ddddPdE4modi];
	ld.shared.f64 	%fd209, [_ZZ4gutslPKdS0_S0_S0_S0_S0_S0_ddddPdE2pH];
	mul.f64 	%fd31, %fd30, %fd209;
	fma.rn.f64 	%fd210, %fd31, 0d3FF71547652B82FE, 0d4338000000000000;
	{
	.reg .b32 %temp; 
	mov.b64 	{%r13, %temp}, %fd210;
	}
	mov.f64 	%fd211, 0dC338000000000000;
	add.rn.f64 	%fd212, %fd210, %fd211;
	fma.rn.f64 	%fd213, %fd212, 0dBFE62E42FEFA39EF, %fd31;
	fma.rn.f64 	%fd214, %fd212, 0dBC7ABC9E3B39803F, %fd213;
	fma.rn.f64 	%fd215, %fd214, 0d3E5ADE1569CE2BDF, 0d3E928AF3FCA213EA;
	fma.rn.f64 	%fd216, %fd215, %fd214, 0d3EC71DEE62401315;
	fma.rn.f64 	%fd217, %fd216, %fd214, 0d3EFA01997C89EB71;
	fma.rn.f64 	%fd218, %fd217, %fd214, 0d3F2A01A014761F65;
	fma.rn.f64 	%fd219, %fd218, %fd214, 0d3F56C16C1852B7AF;
	fma.rn.f64 	%fd220, %fd219, %fd214, 0d3F81111111122322;
	fma.rn.f64 	%fd221, %fd220, %fd214, 0d3FA55555555502A1;
	fma.rn.f64 	%fd222, %fd221, %fd214, 0d3FC5555555555511;
	fma.rn.f64 	%fd223, %fd222, %fd214, 0d3FE000000000000B;
	fma.rn.f64 	%fd224, %fd223, %fd214, 0d3FF0000000000000;
	fma.rn.f64 	%fd225, %fd224, %fd214, 0d3FF0000000000000;
	{
	.reg .b32 %temp; 
	mov.b64 	{%r14, %temp}, %fd225;
	}
	{
	.reg .b32 %temp; 
	mov.b64 	{%temp, %r15}, %fd225;
	}
	shl.b32 	%r95, %r13, 20;
	add.s32 	%r96, %r95, %r15;
	mov.b64 	%fd428, {%r14, %r96};
	{
	.reg .b32 %temp; 
	mov.b64 	{%temp, %r97}, %fd31;
	}
	mov.b32 	%f11, %r97;
	abs.f32 	%f4, %f11;
	setp.lt.f32 	%p29, %f4, 0f4086232B;
	mov.f64 	%fd420, %fd428;
	@%p29 bra 	$L__BB0_43;
	setp.lt.f64 	%p30, %fd31, 0d0000000000000000;
	add.f64 	%fd226, %fd31, 0d7FF0000000000000;
	selp.f64 	%fd420, 0d0000000000000000, %fd226, %p30;
	setp.geu.f32 	%p31, %f4, 0f40874800;
	@%p31 bra 	$L__BB0_43;
	shr.u32 	%r98, %r13, 31;
	add.s32 	%r99, %r13, %r98;
	shr.s32 	%r100, %r99, 1;
	shl.b32 	%r101, %r100, 20;
	add.s32 	%r102, %r15, %r101;
	mov.b64 	%fd227, {%r14, %r102};
	sub.s32 	%r103, %r13, %r100;
	shl.b32 	%r104, %r103, 20;
	add.s32 	%r105, %r104, 1072693248;
	mov.b32 	%r106, 0;
	mov.b64 	%fd228, {%r106, %r105};
	mul.f64 	%fd420, %fd228, %fd227;
$L__BB0_43:
	fma.rn.f64 	%fd229, %fd420, 0d4000000000000000, %fd90;
	add.f64 	%fd36, %fd229, 0d3FF0000000000000;
	mov.f64 	%fd421, %fd428;
	@%p29 bra 	$L__BB0_46;
	setp.lt.f64 	%p33, %fd31, 0d0000000000000000;
	add.f64 	%fd230, %fd31, 0d7FF0000000000000;
	selp.f64 	%fd421, 0d0000000000000000, %fd230, %p33;
	setp.geu.f32 	%p34, %f4, 0f40874800;
	@%p34 bra 	$L__BB0_46;
	shr.u32 	%r107, %r13, 31;
	add.s32 	%r108, %r13, %r107;
	shr.s32 	%r109, %r108, 1;
	shl.b32 	%r110, %r109, 20;
	add.s32 	%r111, %r15, %r110;
	mov.b64 	%fd231, {%r14, %r111};
	sub.s32 	%r112, %r13, %r109;
	shl.b32 	%r113, %r112, 20;
	add.s32 	%r114, %r113, 1072693248;
	mov.b32 	%r115, 0;
	mov.b64 	%fd232, {%r115, %r114};
	mul.f64 	%fd421, %fd232, %fd231;
$L__BB0_46:
	add.f64 	%fd233, %fd421, 0d3FF0000000000000;
	add.f64 	%fd234, %fd90, %fd421;
	div.rn.f64 	%fd422, %fd233, %fd234;
	{
	.reg .b32 %temp; 
	mov.b64 	{%temp, %r203}, %fd422;
	}
	{
	.reg .b32 %temp; 
	mov.b64 	{%r204, %temp}, %fd422;
	}
	setp.gt.s32 	%p35, %r203, 1048575;
	mov.b32 	%r205, -1023;
	@%p35 bra 	$L__BB0_48;
	mul.f64 	%fd422, %fd422, 0d4350000000000000;
	{
	.reg .b32 %temp; 
	mov.b64 	{%temp, %r203}, %fd422;
	}
	{
	.reg .b32 %temp; 
	mov.b64 	{%r204, %temp}, %fd422;
	}
	mov.b32 	%r205, -1077;
$L__BB0_48:
	add.s32 	%r118, %r203, -1;
	setp.gt.u32 	%p36, %r118, 2146435070;
	@%p36 bra 	$L__BB0_52;
	shr.u32 	%r121, %r203, 20;
	add.s32 	%r206, %r205, %r121;
	and.b32  	%r122, %r203, 1048575;
	or.b32  	%r123, %r122, 1072693248;
	mov.b64 	%fd423, {%r204, %r123};
	setp.lt.u32 	%p38, %r123, 1073127583;
	@%p38 bra 	$L__BB0_51;
	{
	.reg .b32 %temp; 
	mov.b64 	{%r124, %temp}, %fd423;
	}
	{
	.reg .b32 %temp; 
	mov.b64 	{%temp, %r125}, %fd423;
	}
	add.s32 	%r126, %r125, -1048576;
	mov.b64 	%fd423, {%r124, %r126};
	add.s32 	%r206, %r206, 1;
$L__BB0_51:
	add.f64 	%fd236, %fd423, 0dBFF0000000000000;
	add.f64 	%fd237, %fd423, 0d3FF0000000000000;
	rcp.approx.ftz.f64 	%fd238, %fd237;
	neg.f64 	%fd239, %fd237;
	fma.rn.f64 	%fd240, %fd239, %fd238, 0d3FF0000000000000;
	fma.rn.f64 	%fd241, %fd240, %fd240, %fd240;
	fma.rn.f64 	%fd242, %fd241, %fd238, %fd238;
	mul.f64 	%fd243, %fd236, %fd242;
	fma.rn.f64 	%fd244, %fd236, %fd242, %fd243;
	mul.f64 	%fd245, %fd244, %fd244;
	fma.rn.f64 	%fd246, %fd245, 0d3EB1380B3AE80F1E, 0d3ED0EE258B7A8B04;
	fma.rn.f64 	%fd247, %fd246, %fd245, 0d3EF3B2669F02676F;
	fma.rn.f64 	%fd248, %fd247, %fd245, 0d3F1745CBA9AB0956;
	fma.rn.f64 	%fd249, %fd248, %fd245, 0d3F3C71C72D1B5154;
	fma.rn.f64 	%fd250, %fd249, %fd245, 0d3F624924923BE72D;
	fma.rn.f64 	%fd251, %fd250, %fd245, 0d3F8999999999A3C4;
	fma.rn.f64 	%fd252, %fd251, %fd245, 0d3FB5555555555554;
	sub.f64 	%fd253, %fd236, %fd244;
	add.f64 	%fd254, %fd253, %fd253;
	neg.f64 	%fd255, %fd244;
	fma.rn.f64 	%fd256, %fd255, %fd236, %fd254;
	mul.f64 	%fd257, %fd242, %fd256;
	mul.f64 	%fd258, %fd245, %fd252;
	fma.rn.f64 	%fd259, %fd258, %fd244, %fd257;
	xor.b32  	%r127, %r206, -2147483648;
	mov.b32 	%r128, 1127219200;
	mov.b64 	%fd260, {%r127, %r128};
	mov.b32 	%r129, -2147483648;
	mov.b64 	%fd261, {%r129, %r128};
	sub.f64 	%fd262, %fd260, %fd261;
	fma.rn.f64 	%fd263, %fd262, 0d3FE62E42FEFA39EF, %fd244;
	fma.rn.f64 	%fd264, %fd262, 0dBFE62E42FEFA39EF, %fd263;
	sub.f64 	%fd265, %fd264, %fd244;
	sub.f64 	%fd266, %fd259, %fd265;
	fma.rn.f64 	%fd267, %fd262, 0d3C7ABC9E3B39803F, %fd266;
	add.f64 	%fd424, %fd263, %fd267;
	bra.uni 	$L__BB0_53;
$L__BB0_52:
	fma.rn.f64 	%fd235, %fd422, 0d7FF0000000000000, 0d7FF0000000000000;
	{
	.reg .b32 %temp; 
	mov.b64 	{%temp, %r119}, %fd422;
	}
	and.b32  	%r120, %r119, 2147483647;
	setp.eq.s32 	%p37, %r120, 0;
	selp.f64 	%fd424, 0dFFF0000000000000, %fd235, %p37;
$L__BB0_53:
	ld.param.f64 	%fd411, [_Z4gutslPKdS0_S0_S0_S0_S0_S0_ddddPd_param_10];
	ld.param.f64 	%fd409, [_Z4gutslPKdS0_S0_S0_S0_S0_S0_ddddPd_param_9];
	add.f64 	%fd268, %fd90, 0dBFF0000000000000;
	add.f64 	%fd269, %fd268, %fd268;
	div.rn.f64 	%fd270, %fd36, %fd269;
	fma.rn.f64 	%fd271, %fd270, %fd424, 0d3FF0000000000000;
	sub.f64 	%fd272, %fd29, %fd271;
	div.rn.f64 	%fd273, %fd411, %fd409;
	ld.shared.f64 	%fd274, [_ZZ4gutslPKdS0_S0_S0_S0_S0_S0_ddddPdE9thisBlock];
	mul.f64 	%fd275, %fd273, %fd274;
	sub.f64 	%fd49, %fd272, %fd275;
	ld.shared.f64 	%fd50, [_ZZ4gutslPKdS0_S0_S0_S0_S0_S0_ddddPdE2tH];
	shl.b64 	%rd64, %rd33, 3;
	add.s64 	%rd65, %rd4, %rd64;
	ld.global.f64 	%fd276, [%rd65+-8];
	mul.f64 	%fd51, %fd30, %fd276;
	fma.rn.f64 	%fd277, %fd51, 0d3FF71547652B82FE, 0d4338000000000000;
	{
	.reg .b32 %temp; 
	mov.b64 	{%r26, %temp}, %fd277;
	}
	mov.f64 	%fd278, 0dC338000000000000;
	add.rn.f64 	%fd279, %fd277, %fd278;
	fma.rn.f64 	%fd280, %fd279, 0dBFE62E42FEFA39EF, %fd51;
	fma.rn.f64 	%fd281, %fd279, 0dBC7ABC9E3B39803F, %fd280;
	fma.rn.f64 	%fd282, %fd281, 0d3E5ADE1569CE2BDF, 0d3E928AF3FCA213EA;
	fma.rn.f64 	%fd283, %fd282, %fd281, 0d3EC71DEE62401315;
	fma.rn.f64 	%fd284, %fd283, %fd281, 0d3EFA01997C89EB71;
	fma.rn.f64 	%fd285, %fd284, %fd281, 0d3F2A01A014761F65;
	fma.rn.f64 	%fd286, %fd285, %fd281, 0d3F56C16C1852B7AF;
	fma.rn.f64 	%fd287, %fd286, %fd281, 0d3F81111111122322;
	fma.rn.f64 	%fd288, %fd287, %fd281, 0d3FA55555555502A1;
	fma.rn.f64 	%fd289, %fd288, %fd281, 0d3FC5555555555511;
	fma.rn.f64 	%fd290, %fd289, %fd281, 0d3FE000000000000B;
	fma.rn.f64 	%fd291, %fd290, %fd281, 0d3FF0000000000000;
	fma.rn.f64 	%fd292, %fd291, %fd281, 0d3FF0000000000000;
	{
	.reg .b32 %temp; 
	mov.b64 	{%r27, %temp}, %fd292;
	}
	{
	.reg .b32 %temp; 
	mov.b64 	{%temp, %r28}, %fd292;
	}
	shl.b32 	%r130, %r26, 20;
	add.s32 	%r131, %r130, %r28;
	mov.b64 	%fd425, {%r27, %r131};
	{
	.reg .b32 %temp; 
	mov.b64 	{%temp, %r132}, %fd51;
	}
	mov.b32 	%f12, %r132;
	abs.f32 	%f5, %f12;
	setp.lt.f32 	%p39, %f5, 0f4086232B;
	@%p39 bra 	$L__BB0_56;
	setp.lt.f64 	%p40, %fd51, 0d0000000000000000;
	add.f64 	%fd293, %fd51, 0d7FF0000000000000;
	selp.f64 	%fd425, 0d0000000000000000, %fd293, %p40;
	setp.geu.f32 	%p41, %f5, 0f40874800;
	@%p41 bra 	$L__BB0_56;
	shr.u32 	%r133, %r26, 31;
	add.s32 	%r134, %r26, %r133;
	shr.s32 	%r135, %r134, 1;
	shl.b32 	%r136, %r135, 20;
	add.s32 	%r137, %r28, %r136;
	mov.b64 	%fd294, {%r27, %r137};
	sub.s32 	%r138, %r26, %r135;
	shl.b32 	%r139, %r138, 20;
	add.s32 	%r140, %r139, 1072693248;
	mov.b32 	%r141, 0;
	mov.b64 	%fd295, {%r141, %r140};
	mul.f64 	%fd425, %fd295, %fd294;
$L__BB0_56:
	setp.lt.f32 	%p42, %f4, 0f4086232B;
	mov.f64 	%fd426, %fd428;
	@%p42 bra 	$L__BB0_59;
	setp.lt.f64 	%p43, %fd31, 0d0000000000000000;
	add.f64 	%fd296, %fd31, 0d7FF0000000000000;
	selp.f64 	%fd426, 0d0000000000000000, %fd296, %p43;
	setp.geu.f32 	%p44, %f4, 0f40874800;
	@%p44 bra 	$L__BB0_59;
	shr.u32 	%r142, %r13, 31;
	add.s32 	%r143, %r13, %r142;
	shr.s32 	%r144, %r143, 1;
	shl.b32 	%r145, %r144, 20;
	add.s32 	%r146, %r15, %r145;
	mov.b64 	%fd297, {%r14, %r146};
	sub.s32 	%r147, %r13, %r144;
	shl.b32 	%r148, %r147, 20;
	add.s32 	%r149, %r148, 1072693248;
	mov.b32 	%r150, 0;
	mov.b64 	%fd298, {%r150, %r149};
	mul.f64 	%fd426, %fd298, %fd297;
$L__BB0_59:
	sub.f64 	%fd59, %fd425, %fd426;
	ld.global.f64 	%fd299, [%rd4];
	mul.f64 	%fd60, %fd30, %fd299;
	fma.rn.f64 	%fd300, %fd60, 0d3FF71547652B82FE, 0d4338000000000000;
	{
	.reg .b32 %temp; 
	mov.b64 	{%r29, %temp}, %fd300;
	}
	mov.f64 	%fd301, 0dC338000000000000;
	add.rn.f64 	%fd302, %fd300, %fd301;
	fma.rn.f64 	%fd303, %fd302, 0dBFE62E42FEFA39EF, %fd60;
	fma.rn.f64 	%fd304, %fd302, 0dBC7ABC9E3B39803F, %fd303;
	fma.rn.f64 	%fd305, %fd304, 0d3E5ADE1569CE2BDF, 0d3E928AF3FCA213EA;
	fma.rn.f64 	%fd306, %fd305, %fd304, 0d3EC71DEE62401315;
	fma.rn.f64 	%fd307, %fd306, %fd304, 0d3EFA01997C89EB71;
	fma.rn.f64 	%fd308, %fd307, %fd304, 0d3F2A01A014761F65;
	fma.rn.f64 	%fd309, %fd308, %fd304, 0d3F56C16C1852B7AF;
	fma.rn.f64 	%fd310, %fd309, %fd304, 0d3F81111111122322;
	fma.rn.f64 	%fd311, %fd310, %fd304, 0d3FA55555555502A1;
	fma.rn.f64 	%fd312, %fd311, %fd304, 0d3FC5555555555511;
	fma.rn.f64 	%fd313, %fd312, %fd304, 0d3FE000000000000B;
	fma.rn.f64 	%fd314, %fd313, %fd304, 0d3FF0000000000000;
	fma.rn.f64 	%fd315, %fd314, %fd304, 0d3FF0000000000000;
	{
	.reg .b32 %temp; 
	mov.b64 	{%r30, %temp}, %fd315;
	}
	{
	.reg .b32 %temp; 
	mov.b64 	{%temp, %r31}, %fd315;
	}
	shl.b32 	%r151, %r29, 20;
	add.s32 	%r152, %r151, %r31;
	mov.b64 	%fd427, {%r30, %r152};
	{
	.reg .b32 %temp; 
	mov.b64 	{%temp, %r153}, %fd60;
	}
	mov.b32 	%f13, %r153;
	abs.f32 	%f6, %f13;
	setp.lt.f32 	%p45, %f6, 0f4086232B;
	@%p45 bra 	$L__BB0_62;
	setp.lt.f64 	%p46, %fd60, 0d0000000000000000;
	add.f64 	%fd316, %fd60, 0d7FF0000000000000;
	selp.f64 	%fd427, 0d0000000000000000, %fd316, %p46;
	setp.geu.f32 	%p47, %f6, 0f40874800;
	@%p47 bra 	$L__BB0_62;
	shr.u32 	%r154, %r29, 31;
	add.s32 	%r155, %r29, %r154;
	shr.s32 	%r156, %r155, 1;
	shl.b32 	%r157, %r156, 20;
	add.s32 	%r158, %r31, %r157;
	mov.b64 	%fd317, {%r30, %r158};
	sub.s32 	%r159, %r29, %r156;
	shl.b32 	%r160, %r159, 20;
	add.s32 	%r161, %r160, 1072693248;
	mov.b32 	%r162, 0;
	mov.b64 	%fd318, {%r162, %r161};
	mul.f64 	%fd427, %fd318, %fd317;
$L__BB0_62:
	setp.lt.f32 	%p48, %f4, 0f4086232B;
	@%p48 bra 	$L__BB0_65;
	setp.lt.f64 	%p49, %fd31, 0d0000000000000000;
	add.f64 	%fd319, %fd31, 0d7FF0000000000000;
	selp.f64 	%fd428, 0d0000000000000000, %fd319, %p49;
	setp.geu.f32 	%p50, %f4, 0f40874800;
	@%p50 bra 	$L__BB0_65;
	shr.u32 	%r163, %r13, 31;
	add.s32 	%r164, %r13, %r163;
	shr.s32 	%r165, %r164, 1;
	shl.b32 	%r166, %r165, 20;
	add.s32 	%r167, %r15, %r166;
	mov.b64 	%fd320, {%r14, %r167};
	sub.s32 	%r168, %r13, %r165;
	shl.b32 	%r169, %r168, 20;
	add.s32 	%r170, %r169, 1072693248;
	mov.b32 	%r171, 0;
	mov.b64 	%fd321, {%r171, %r170};
	mul.f64 	%fd428, %fd321, %fd320;
$L__BB0_65:
	sub.f64 	%fd322, %fd427, %fd428;
	div.rn.f64 	%fd323, %fd59, %fd322;
	abs.f64 	%fd429, %fd323;
	{
	.reg .b32 %temp; 
	mov.b64 	{%temp, %r207}, %fd429;
	}
	{
	.reg .b32 %temp; 
	mov.b64 	{%r208, %temp}, %fd429;
	}
	setp.gt.s32 	%p51, %r207, 1048575;
	mov.b32 	%r209, -1023;
	@%p51 bra 	$L__BB0_67;
	mul.f64 	%fd429, %fd429, 0d4350000000000000;
	{
	.reg .b32 %temp; 
	mov.b64 	{%temp, %r207}, %fd429;
	}
	{
	.reg .b32 %temp; 
	mov.b64 	{%r208, %temp}, %fd429;
	}
	mov.b32 	%r209, -1077;
$L__BB0_67:
	add.s32 	%r174, %r207, -1;
	setp.gt.u32 	%p52, %r174, 2146435070;
	@%p52 bra 	$L__BB0_71;
	shr.u32 	%r177, %r207, 20;
	add.s32 	%r210, %r209, %r177;
	and.b32  	%r178, %r207, 1048575;
	or.b32  	%r179, %r178, 1072693248;
	mov.b64 	%fd430, {%r208, %r179};
	setp.lt.u32 	%p54, %r179, 1073127583;
	@%p54 bra 	$L__BB0_70;
	{
	.reg .b32 %temp; 
	mov.b64 	{%r180, %temp}, %fd430;
	}
	{
	.reg .b32 %temp; 
	mov.b64 	{%temp, %r181}, %fd430;
	}
	add.s32 	%r182, %r181, -1048576;
	mov.b64 	%fd430, {%r180, %r182};
	add.s32 	%r210, %r210, 1;
$L__BB0_70:
	add.f64 	%fd325, %fd430, 0dBFF0000000000000;
	add.f64 	%fd326, %fd430, 0d3FF0000000000000;
	rcp.approx.ftz.f64 	%fd327, %fd326;
	neg.f64 	%fd328, %fd326;
	fma.rn.f64 	%fd329, %fd328, %fd327, 0d3FF0000000000000;
	fma.rn.f64 	%fd330, %fd329, %fd329, %fd329;
	fma.rn.f64 	%fd331, %fd330, %fd327, %fd327;
	mul.f64 	%fd332, %fd325, %fd331;
	fma.rn.f64 	%fd333, %fd325, %fd331, %fd332;
	mul.f64 	%fd334, %fd333, %fd333;
	fma.rn.f64 	%fd335, %fd334, 0d3EB1380B3AE80F1E, 0d3ED0EE258B7A8B04;
	fma.rn.f64 	%fd336, %fd335, %fd334, 0d3EF3B2669F02676F;
	fma.rn.f64 	%fd337, %fd336, %fd334, 0d3F1745CBA9AB0956;
	fma.rn.f64 	%fd338, %fd337, %fd334, 0d3F3C71C72D1B5154;
	fma.rn.f64 	%fd339, %fd338, %fd334, 0d3F624924923BE72D;
	fma.rn.f64 	%fd340, %fd339, %fd334, 0d3F8999999999A3C4;
	fma.rn.f64 	%fd341, %fd340, %fd334, 0d3FB5555555555554;
	sub.f64 	%fd342, %fd325, %fd333;
	add.f64 	%fd343, %fd342, %fd342;
	neg.f64 	%fd344, %fd333;
	fma.rn.f64 	%fd345, %fd344, %fd325, %fd343;
	mul.f64 	%fd346, %fd331, %fd345;
	mul.f64 	%fd347, %fd334, %fd341;
	fma.rn.f64 	%fd348, %fd347, %fd333, %fd346;
	xor.b32  	%r183, %r210, -2147483648;
	mov.b32 	%r184, 1127219200;
	mov.b64 	%fd349, {%r183, %r184};
	mov.b32 	%r185, -2147483648;
	mov.b64 	%fd350, {%r185, %r184};
	sub.f64 	%fd351, %fd349, %fd350;
	fma.rn.f64 	%fd352, %fd351, 0d3FE62E42FEFA39EF, %fd333;
	fma.rn.f64 	%fd353, %fd351, 0dBFE62E42FEFA39EF, %fd352;
	sub.f64 	%fd354, %fd353, %fd333;
	sub.f64 	%fd355, %fd348, %fd354;
	fma.rn.f64 	%fd356, %fd351, 0d3C7ABC9E3B39803F, %fd355;
	add.f64 	%fd431, %fd352, %fd356;
	bra.uni 	$L__BB0_72;
$L__BB0_71:
	fma.rn.f64 	%fd324, %fd429, 0d7FF0000000000000, 0d7FF0000000000000;
	{
	.reg .b32 %temp; 
	mov.b64 	{%temp, %r175}, %fd429;
	}
	and.b32  	%r176, %r175, 2147483647;
	setp.eq.s32 	%p53, %r176, 0;
	selp.f64 	%fd431, 0dFFF0000000000000, %fd324, %p53;
$L__BB0_72:
	div.rn.f64 	%fd357, %fd50, 0dC00921FB54442D18;
	fma.rn.f64 	%fd358, %fd357, %fd431, %fd49;
	add.s64 	%rd66, %rd24, %rd33;
	shl.b64 	%rd67, %rd66, 3;
	add.s64 	%rd68, %rd3, %rd67;
	st.global.f64 	[%rd68+-8], %fd358;
$L__BB0_73:
	setp.ne.s64 	%p55, %rd24, 0;
	setp.le.s64 	%p56, %rd8, %rd84;
	or.pred  	%p57, %p55, %p56;
	@%p57 bra 	$L__BB0_83;
	ld.param.f64 	%fd412, [_Z4gutslPKdS0_S0_S0_S0_S0_S0_ddddPd_param_11];
	ld.param.u64 	%rd79, [_Z4gutslPKdS0_S0_S0_S0_S0_S0_ddddPd_param_4];
	mul.f64 	%fd77, %fd412, %fd412;
	cvt.u64.u32 	%rd25, %r12;
	shl.b64 	%rd83, %rd84, 3;
	mul.wide.u32 	%rd27, %r12, 8;
	cvta.to.global.u64 	%rd28, %rd79;
$L__BB0_75:
	add.s64 	%rd69, %rd5, %rd83;
	ld.global.f64 	%fd359, [%rd69];
	mul.f64 	%fd78, %fd359, 0d4008000000000000;
	fma.rn.f64 	%fd360, %fd78, 0d3FF71547652B82FE, 0d4338000000000000;
	{
	.reg .b32 %temp; 
	mov.b64 	{%r42, %temp}, %fd360;
	}
	mov.f64 	%fd361, 0dC338000000000000;
	add.rn.f64 	%fd362, %fd360, %fd361;
	fma.rn.f64 	%fd363, %fd362, 0dBFE62E42FEFA39EF, %fd78;
	fma.rn.f64 	%fd364, %fd362, 0dBC7ABC9E3B39803F, %fd363;
	fma.rn.f64 	%fd365, %fd364, 0d3E5ADE1569CE2BDF, 0d3E928AF3FCA213EA;
	fma.rn.f64 	%fd366, %fd365, %fd364, 0d3EC71DEE62401315;
	fma.rn.f64 	%fd367, %fd366, %fd364, 0d3EFA01997C89EB71;
	fma.rn.f64 	%fd368, %fd367, %fd364, 0d3F2A01A014761F65;
	fma.rn.f64 	%fd369, %fd368, %fd364, 0d3F56C16C1852B7AF;
	fma.rn.f64 	%fd370, %fd369, %fd364, 0d3F81111111122322;
	fma.rn.f64 	%fd371, %fd370, %fd364, 0d3FA55555555502A1;
	fma.rn.f64 	%fd372, %fd371, %fd364, 0d3FC5555555555511;
	fma.rn.f64 	%fd373, %fd372, %fd364, 0d3FE000000000000B;
	fma.rn.f64 	%fd374, %fd373, %fd364, 0d3FF0000000000000;
	fma.rn.f64 	%fd375, %fd374, %fd364, 0d3FF0000000000000;
	{
	.reg .b32 %temp; 
	mov.b64 	{%r43, %temp}, %fd375;
	}
	{
	.reg .b32 %temp; 
	mov.b64 	{%temp, %r44}, %fd375;
	}
	shl.b32 	%r186, %r42, 20;
	add.s32 	%r187, %r186, %r44;
	mov.b64 	%fd432, {%r43, %r187};
	{
	.reg .b32 %temp; 
	mov.b64 	{%temp, %r188}, %fd78;
	}
	mov.b32 	%f14, %r188;
	abs.f32 	%f7, %f14;
	setp.lt.f32 	%p58, %f7, 0f4086232B;
	@%p58 bra 	$L__BB0_78;
	setp.lt.f64 	%p59, %fd78, 0d0000000000000000;
	add.f64 	%fd376, %fd78, 0d7FF0000000000000;
	selp.f64 	%fd432, 0d0000000000000000, %fd376, %p59;
	setp.geu.f32 	%p60, %f7, 0f40874800;
	@%p60 bra 	$L__BB0_78;
	shr.u32 	%r189, %r42, 31;
	add.s32 	%r190, %r42, %r189;
	shr.s32 	%r191, %r190, 1;
	shl.b32 	%r192, %r191, 20;
	add.s32 	%r193, %r44, %r192;
	mov.b64 	%fd377, {%r43, %r193};
	sub.s32 	%r194, %r42, %r191;
	shl.b32 	%r195, %r194, 20;
	add.s32 	%r196, %r195, 1072693248;
	mov.b32 	%r197, 0;
	mov.b64 	%fd378, {%r197, %r196};
	mul.f64 	%fd432, %fd378, %fd377;
$L__BB0_78:
	ld.param.u64 	%rd78, [_Z4gutslPKdS0_S0_S0_S0_S0_S0_ddddPd_param_2];
	mul.f64 	%fd379, %fd77, %fd432;
	add.s64 	%rd70, %rd28, %rd83;
	ld.global.f64 	%fd380, [%rd70];
	mul.f64 	%fd83, %fd379, %fd380;
	cvta.to.global.u64 	%rd71, %rd78;
	add.s64 	%rd72, %rd71, %rd83;
	ld.global.f64 	%fd84, [%rd72];
	abs.f64 	%fd85, %fd84;
	setp.neu.f64 	%p61, %fd85, 0d7FF0000000000000;
	@%p61 bra 	$L__BB0_80;
	mov.f64 	%fd386, 0d0000000000000000;
	mul.rn.f64 	%fd433, %fd84, %fd386;
	mov.b32 	%r211, 0;
	bra.uni 	$L__BB0_82;
$L__BB0_80:
	mul.f64 	%fd381, %fd84, 0d3FE45F306DC9C883;
	cvt.rni.s32.f64 	%r211, %fd381;
	cvt.rn.f64.s32 	%fd382, %r211;
	fma.rn.f64 	%fd383, %fd382, 0dBFF921FB54442D18, %fd84;
	fma.rn.f64 	%fd384, %fd382, 0dBC91A62633145C00, %fd383;
	fma.rn.f64 	%fd433, %fd382, 0dB97B839A252049C0, %fd384;
	setp.ltu.f64 	%p62, %fd85, 0d41E0000000000000;
	@%p62 bra 	$L__BB0_82;
	{ // callseq 0, 0
	.param .b64 param0;
	st.param.f64 	[param0], %fd84;
	.param .align 16 .b8 retval0[16];
	call.uni (retval0), 
	__internal_trig_reduction_slowpathd, 
	(
	param0
	);
	ld.param.f64 	%fd433, [retval0];
	ld.param.b32 	%r211, [retval0+8];
	} // callseq 0
$L__BB0_82:
	shl.b32 	%r200, %r211, 6;
	cvt.u64.u32 	%rd73, %r200;
	and.b64  	%rd74, %rd73, 64;
	mov.u64 	%rd75, __cudart_sin_cos_coeffs;
	add.s64 	%rd76, %rd75, %rd74;
	mul.rn.f64 	%fd387, %fd433, %fd433;
	and.b32  	%r201, %r211, 1;
	setp.eq.b32 	%p63, %r201, 1;
	selp.f64 	%fd388, 0dBDA8FF8320FD8164, 0d3DE5DB65F9785EBA, %p63;
	ld.global.nc.v2.f64 	{%fd389, %fd390}, [%rd76];
	fma.rn.f64 	%fd391, %fd388, %fd387, %fd389;
	fma.rn.f64 	%fd392, %fd391, %fd387, %fd390;
	ld.global.nc.v2.f64 	{%fd393, %fd394}, [%rd76+16];
	fma.rn.f64 	%fd395, %fd392, %fd387, %fd393;
	fma.rn.f64 	%fd396, %fd395, %fd387, %fd394;
	ld.global.nc.v2.f64 	{%fd397, %fd398}, [%rd76+32];
	fma.rn.f64 	%fd399, %fd396, %fd387, %fd397;
	fma.rn.f64 	%fd400, %fd399, %fd387, %fd398;
	fma.rn.f64 	%fd401, %fd400, %fd433, %fd433;
	fma.rn.f64 	%fd402, %fd400, %fd387, 0d3FF0000000000000;
	selp.f64 	%fd403, %fd402, %fd401, %p63;
	and.b32  	%r202, %r211, 2;
	setp.eq.s32 	%p64, %r202, 0;
	mov.f64 	%fd404, 0d0000000000000000;
	sub.f64 	%fd405, %fd404, %fd403;
	selp.f64 	%fd406, %fd403, %fd405, %p64;
	add.f64 	%fd407, %fd83, %fd406;
	add.s64 	%rd77, %rd3, %rd83;
	st.global.f64 	[%rd77], %fd407;
	add.s64 	%rd84, %rd84, %rd25;
	add.s64 	%rd83, %rd83, %rd27;
	setp.lt.s64 	%p65, %rd84, %rd8;
	@%p65 bra 	$L__BB0_75;
$L__BB0_83:
	ret;

}
.func  (.param .align 16 .b8 func_retval0[16]) __internal_trig_reduction_slowpathd(
	.param .b64 __internal_trig_reduction_slowpathd_param_0
)
{
	.local .align 8 .b8 	__local_depot1[40];
	.reg .b64 	%SP;
	.reg .b64 	%SPL;
	.reg .pred 	%p<10>;
	.reg .b32 	%r<47>;
	.reg .b64 	%rd<74>;
	.reg .b64 	%fd<5>;

	mov.u64 	%SPL, __local_depot1;
	ld.param.f64 	%fd4, [__internal_trig_reduction_slowpathd_param_0];
	add.u64 	%rd1, %SPL, 0;
	{
	.reg .b32 %temp; 
	mov.b64 	{%temp, %r1}, %fd4;
	}
	shr.u32 	%r2, %r1, 20;
	and.b32  	%r3, %r2, 2047;
	setp.eq.s32 	%p1, %r3, 2047;
	mov.b32 	%r46, 0;
	@%p1 bra 	$L__BB1_9;
	add.s32 	%r20, %r3, -1024;
	mov.b64 	%rd20, %fd4;
	shl.b64 	%rd2, %rd20, 11;
	shr.u32 	%r4, %r20, 6;
	sub.s32 	%r45, 15, %r4;
	sub.s32 	%r21, 19, %r4;
	setp.lt.u32 	%p2, %r20, 128;
	selp.b32 	%r6, 18, %r21, %p2;
	setp.ge.s32 	%p3, %r45, %r6;
	mov.b64 	%rd70, 0;
	@%p3 bra 	$L__BB1_4;
	add.s32 	%r23, %r6, %r4;
	neg.s32 	%r43, %r23;
	or.b64  	%rd3, %rd2, -9223372036854775808;
	mov.b64 	%rd70, 0;
	mov.b32 	%r42, 0;
	mov.u64 	%rd25, __cudart_i2opi_d;
	mov.u32 	%r44, %r45;
$L__BB1_3:
	.pragma "nounroll";
	mul.wide.s32 	%rd22, %r42, 8;
	add.s64 	%rd23, %rd1, %rd22;
	mul.wide.s32 	%rd24, %r44, 8;
	add.s64 	%rd26, %rd25, %rd24;
	ld.global.nc.u64 	%rd27, [%rd26];
	{
	.reg .u32 %r0, %r1, %r2, %r3, %alo, %ahi, %blo, %bhi, %clo, %chi;
	mov.b64 	{%alo,%ahi}, %rd27;
	mov.b64 	{%blo,%bhi}, %rd3;
	mov.b64 	{%clo,%chi}, %rd70;
	mad.lo.cc.u32 	%r0, %alo, %blo, %clo;
	madc.hi.cc.u32 	%r1, %alo, %blo, %chi;
	madc.hi.u32 	%r2, %alo, %bhi, 0;
	mad.lo.cc.u32 	%r1, %alo, %bhi, %r1;
	madc.hi.cc.u32 	%r2, %ahi, %blo, %r2;
	madc.hi.u32 	%r3, %ahi, %bhi, 0;
	mad.lo.cc.u32 	%r1, %ahi, %blo, %r1;
	madc.lo.cc.u32 	%r2, %ahi, %bhi, %r2;
	addc.u32 	%r3, %r3, 0;
	mov.b64 	%rd28, {%r0,%r1};
	mov.b64 	%rd70, {%r2,%r3};
	}
	st.local.u64 	[%rd23], %rd28;
	add.s32 	%r44, %r44, 1;
	add.s32 	%r43, %r43, 1;
	add.s32 	%r42, %r42, 1;
	setp.ne.s32 	%p4, %r43, -15;
	mov.u32 	%r45, %r6;
	@%p4 bra 	$L__BB1_3;
$L__BB1_4:
	cvt.s64.s32 	%rd29, %r45;
	cvt.u64.u32 	%rd30, %r4;
	add.s64 	%rd31, %rd30, %rd29;
	shl.b64 	%rd32, %rd31, 3;
	add.s64 	%rd33, %rd1, %rd32;
	st.local.u64 	[%rd33+-120], %rd70;
	and.b32  	%r15, %r2, 63;
	ld.local.u64 	%rd72, [%rd1+16];
	ld.local.u64 	%rd71, [%rd1+24];
	setp.eq.s32 	%p5, %r15, 0;
	@%p5 bra 	$L__BB1_6;
	shl.b64 	%rd34, %rd71, %r15;
	shr.u64 	%rd35, %rd72, 1;
	xor.b32  	%r24, %r15, 63;
	shr.u64 	%rd36, %rd35, %r24;
	or.b64  	%rd71, %rd34, %rd36;
	ld.local.u64 	%rd37, [%rd1+8];
	shl.b64 	%rd38, %rd72, %r15;
	shr.u64 	%rd39, %rd37, 1;
	shr.u64 	%rd40, %rd39, %r24;
	or.b64  	%rd72, %rd38, %rd40;
$L__BB1_6:
	and.b32  	%r25, %r1, -2147483648;
	shr.u64 	%rd41, %rd71, 62;
	cvt.u32.u64 	%r26, %rd41;
	mov.b64 	{%r27, %r28}, %rd71;
	mov.b64 	{%r29, %r30}, %rd72;
	shf.l.wrap.b32 	%r31, %r30, %r27, 2;
	shf.l.wrap.b32 	%r32, %r27, %r28, 2;
	mov.b64 	%rd42, {%r31, %r32};
	shl.b64 	%rd43, %rd72, 2;
	shr.u64 	%rd44, %rd42, 63;
	cvt.u32.u64 	%r33, %rd44;
	add.s32 	%r34, %r33, %r26;
	setp.eq.s32 	%p6, %r25, 0;
	neg.s32 	%r35, %r34;
	selp.b32 	%r46, %r34, %r35, %p6;
	setp.gt.s64 	%p7, %rd42, -1;
	mov.b64 	%rd45, 0;
	{
	.reg .u32 %r0, %r1, %r2, %r3, %a0, %a1, %a2, %a3, %b0, %b1, %b2, %b3;
	mov.b64 	{%a0,%a1}, %rd45;
	mov.b64 	{%a2,%a3}, %rd45;
	mov.b64 	{%b0,%b1}, %rd43;
	mov.b64 	{%b2,%b3}, %rd42;
	sub.cc.u32 	%r0, %a0, %b0;
	subc.cc.u32 	%r1, %a1, %b1;
	subc.cc.u32 	%r2, %a2, %b2;
	subc.u32 	%r3, %a3, %b3;
	mov.b64 	%rd46, {%r0,%r1};
	mov.b64 	%rd47, {%r2,%r3};
	}
	xor.b32  	%r36, %r25, -2147483648;
	selp.b64 	%rd73, %rd42, %rd47, %p7;
	selp.b64 	%rd14, %rd43, %rd46, %p7;
	selp.b32 	%r17, %r25, %r36, %p7;
	clz.b64 	%r37, %rd73;
	cvt.u64.u32 	%rd15, %r37;
	setp.eq.s32 	%p8, %r37, 0;
	@%p8 bra 	$L__BB1_8;
	cvt.u32.u64 	%r38, %rd15;
	and.b32  	%r39, %r38, 63;
	shl.b64 	%rd48, %rd73, %r39;
	shr.u64 	%rd49, %rd14, 1;
	not.b32 	%r40, %r38;
	and.b32  	%r41, %r40, 63;
	shr.u64 	%rd50, %rd49, %r41;
	or.b64  	%rd73, %rd48, %rd50;
$L__BB1_8:
	mov.b64 	%rd51, -3958705157555305931;
	{
	.reg .u32 %r0, %r1, %r2, %r3, %alo, %ahi, %blo, %bhi;
	mov.b64 	{%alo,%ahi}, %rd73;
	mov.b64 	{%blo,%bhi}, %rd51;
	mul.lo.u32 	%r0, %alo, %blo;
	mul.hi.u32 	%r1, %alo, %blo;
	mad.lo.cc.u32 	%r1, %alo, %bhi, %r1;
	madc.hi.u32 	%r2, %alo, %bhi, 0;
	mad.lo.cc.u32 	%r1, %ahi, %blo, %r1;
	madc.hi.cc.u32 	%r2, %ahi, %blo, %r2;
	madc.hi.u32 	%r3, %ahi, %bhi, 0;
	mad.lo.cc.u32 	%r2, %ahi, %bhi, %r2;
	addc.u32 	%r3, %r3, 0;
	mov.b64 	%rd52, {%r0,%r1};
	mov.b64 	%rd53, {%r2,%r3};
	}
	setp.gt.s64 	%p9, %rd53, 0;
	{
	.reg .u32 %r0, %r1, %r2, %r3, %a0, %a1, %a2, %a3, %b0, %b1, %b2, %b3;
	mov.b64 	{%a0,%a1}, %rd52;
	mov.b64 	{%a2,%a3}, %rd53;
	mov.b64 	{%b0,%b1}, %rd52;
	mov.b64 	{%b2,%b3}, %rd53;
	add.cc.u32 	%r0, %a0, %b0;
	addc.cc.u32 	%r1, %a1, %b1;
	addc.cc.u32 	%r2, %a2, %b2;
	addc.u32 	%r3, %a3, %b3;
	mov.b64 	%rd54, {%r0,%r1};
	mov.b64 	%rd55, {%r2,%r3};
	}
	selp.b64 	%rd56, %rd55, %rd53, %p9;
	selp.s64 	%rd57, -1, 0, %p9;
	sub.s64 	%rd58, %rd57, %rd15;
	cvt.u64.u32 	%rd59, %r17;
	shl.b64 	%rd60, %rd59, 32;
	add.s64 	%rd61, %rd56, 1;
	shr.u64 	%rd62, %rd61, 10;
	add.s64 	%rd63, %rd62, 1;
	shr.u64 	%rd64, %rd63, 1;
	shl.b64 	%rd65, %rd58, 52;
	add.s64 	%rd66, %rd65, %rd64;
	add.s64 	%rd67, %rd66, 4602678819172646912;
	or.b64  	%rd68, %rd67, %rd60;
	mov.b64 	%fd4, %rd68;
$L__BB1_9:
	st.param.f64 	[func_retval0], %fd4;
	st.param.b32 	[func_retval0+8], %r46;
	ret;

}


// ===== COMPILED SASS (sm_100) =====

	.target	sm_100

	.elftype	@"ET_EXEC"


//--------------------- .note.nv.tkinfo           --------------------------
	.section	.note.nv.tkinfo,"",@"SHT_NOTE"
	.sectionflags	@"SHF_NOTE_NV_TKINFO"
	.tkinfo
        /*0018*/ 	.word	0x00000002
        /*0030*/ 	.string	""
        /*0030*/ 	.string	"ptxas"
        /*0030*/ 	.string	"Cuda compilation tools, release 13.0, V13.0.88"
        /*0030*/ 	.string	"Build cuda_13.0.r13.0/compiler.36424714_0"
        /*0030*/ 	.string	"-arch sm_100 -m 64 "



//--------------------- .note.nv.cuinfo           --------------------------
	.section	.note.nv.cuinfo,"",@"SHT_NOTE"
	.sectionflags	@"SHF_NOTE_NV_CUINFO"
        /*0018*/ 	.short	0x0002
        /*001a*/ 	.short	0x0064
        /*001c*/ 	.short	0x0082
	.zero		2


//--------------------- .nv.info                  --------------------------
	.section	.nv.info,"",@"SHT_CUDA_INFO"
	.align	4


	//----- nvinfo : EIATTR_REGCOUNT
	.align		4
        /*0000*/ 	.byte	0x04, 0x2f
        /*0002*/ 	.short	(.L_3 - .L_2)
	.align		4
.L_2:
        /*0004*/ 	.word	index@(_Z4gutslPKdS0_S0_S0_S0_S0_S0_ddddPd)
        /*0008*/ 	.word	0x0000002e


	//----- nvinfo : EIATTR_FRAME_SIZE
	.align		4
.L_3:
        /*000c*/ 	.byte	0x04, 0x11
        /*000e*/ 	.short	(.L_5 - .L_4)
	.align		4
.L_4:
        /*0010*/ 	.word	index@($_Z4gutslPKdS0_S0_S0_S0_S0_S0_ddddPd$__internal_trig_reduction_slowpathd)
        /*0014*/ 	.word	0x00000028


	//----- nvinfo : EIATTR_FRAME_SIZE
	.align		4
.L_5:
        /*0018*/ 	.byte	0x04, 0x11
        /*001a*/ 	.short	(.L_7 - .L_6)
	.align		4
.L_6:
        /*001c*/ 	.word	index@($__internal_1_$__cuda_sm20_div_u64)
        /*0020*/ 	.word	0x00000028


	//----- nvinfo : EIATTR_FRAME_SIZE
	.align		4
.L_7:
        /*0024*/ 	.byte	0x04, 0x11
        /*0026*/ 	.short	(.L_9 - .L_8)
	.align		4
.L_8:
        /*0028*/ 	.word	index@($__internal_0_$__cuda_sm20_div_rn_f64_full)
        /*002c*/ 	.word	0x00000028


	//----- nvinfo : EIATTR_FRAME_SIZE
	.align		4
.L_9:
        /*0030*/ 	.byte	0x04, 0x11
        /*0032*/ 	.short	(.L_11 - .L_10)
	.align		4
.L_10:
        /*0034*/ 	.word	index@(_Z4gutslPKdS0_S0_S0_S0_S0_S0_ddddPd)
        /*0038*/ 	.word	0x00000028


	//----- nvinfo : EIATTR_MIN_STACK_SIZE
	.align		4
.L_11:
        /*003c*/ 	.byte	0x04, 0x12
        /*003e*/ 	.short	(.L_13 - .L_12)
	.align		4
.L_12:
        /*0040*/ 	.word	index@(_Z4gutslPKdS0_S0_S0_S0_S0_S0_ddddPd)
        /*0044*/ 	.word	0x00000028
.L_13:


//--------------------- .nv.compat                --------------------------
	.section	.nv.compat,"",@"SHT_CUDA_COMPAT_INFO"
	.align	4
        /*0000*/ 	.byte	0x02, 0x09, 0x00, 0x00, 0x02, 0x02, 0x01, 0x00, 0x02, 0x05, 0x05, 0x00, 0x03, 0x07, 0x01, 0x01
        /*0010*/ 	.byte	0x02, 0x03, 0x00, 0x00, 0x02, 0x06, 0x01, 0x00, 0x04, 0x0b, 0x08, 0x00, 0x01, 0x00, 0x00, 0x00
        /*0020*/ 	.byte	0x00, 0x00, 0x00, 0x00


//--------------------- .nv.info._Z4gutslPKdS0_S0_S0_S0_S0_S0_ddddPd --------------------------
	.section	.nv.info._Z4gutslPKdS0_S0_S0_S0_S0_S0_ddddPd,"",@"SHT_CUDA_INFO"
	.sectionflags	@""
	.align	4


	//----- nvinfo : EIATTR_CUDA_API_VERSION
	.align		4
        /*0000*/ 	.byte	0x04, 0x37
        /*0002*/ 	.short	(.L_15 - .L_14)
.L_14:
        /*0004*/ 	.word	0x00000082


	//----- nvinfo : EIATTR_KPARAM_INFO
	.align		4
.L_15:
        /*0008*/ 	.byte	0x04, 0x17
        /*000a*/ 	.short	(.L_17 - .L_16)
.L_16:
        /*000c*/ 	.word	0x00000000
        /*0010*/ 	.short	0x000c
        /*0012*/ 	.short	0x0060
        /*0014*/ 	.byte	0x00, 0xf5, 0x21, 0x00


	//----- nvinfo : EIATTR_KPARAM_INFO
	.align		4
.L_17:
        /*0018*/ 	.byte	0x04, 0x17
        /*001a*/ 	.short	(.L_19 - .L_18)
.L_18:
        /*001c*/ 	.word	0x00000000
        /*0020*/ 	.short	0x000b
        /*0022*/ 	.short	0x0058
        /*0024*/ 	.byte	0x00, 0xf0, 0x21, 0x00


	//----- nvinfo : EIATTR_KPARAM_INFO
	.align		4
.L_19:
        /*0028*/ 	.byte	0x04, 0x17
        /*002a*/ 	.short	(.L_21 - .L_20)
.L_20:
        /*002c*/ 	.word	0x00000000
        /*0030*/ 	.short	0x000a
        /*0032*/ 	.short	0x0050
        /*0034*/ 	.byte	0x00, 0xf0, 0x21, 0x00


	//----- nvinfo : EIATTR_KPARAM_INFO
	.align		4
.L_21:
        /*0038*/ 	.byte	0x04, 0x17
        /*003a*/ 	.short	(.L_23 - .L_22)
.L_22:
        /*003c*/ 	.word	0x00000000
        /*0040*/ 	.short	0x0009
        /*0042*/ 	.short	0x0048
        /*0044*/ 	.byte	0x00, 0xf0, 0x21, 0x00


	//----- nvinfo : EIATTR_KPARAM_INFO
	.align		4
.L_23:
        /*0048*/ 	.byte	0x04, 0x17
        /*004a*/ 	.short	(.L_25 - .L_24)
.L_24:
        /*004c*/ 	.word	0x00000000
        /*0050*/ 	.short	0x0008
        /*0052*/ 	.short	0x0040
        /*0054*/ 	.byte	0x00, 0xf0, 0x21, 0x00


	//----- nvinfo : EIATTR_KPARAM_INFO
	.align		4
.L_25:
        /*0058*/ 	.byte	0x04, 0x17
        /*005a*/ 	.short	(.L_27 - .L_26)
.L_26:
        /*005c*/ 	.word	0x00000000
        /*0060*/ 	.short	0x0007
        /*0062*/ 	.short	0x0038
        /*0064*/ 	.byte	0x00, 0xf5, 0x21, 0x00


	//----- nvinfo : EIATTR_KPARAM_INFO
	.align		4
.L_27:
        /*0068*/ 	.byte	0x04, 0x17
        /*006a*/ 	.short	(.L_29 - .L_28)
.L_28:
        /*006c*/ 	.word	0x00000000
        /*0070*/ 	.short	0x0006
        /*0072*/ 	.short	0x0030
        /*0074*/ 	.byte	0x00, 0xf5, 0x21, 0x00


	//----- nvinfo : EIATTR_KPARAM_INFO
	.align		4
.L_29:
        /*0078*/ 	.byte	0x04, 0x17
        /*007a*/ 	.short	(.L_31 - .L_30)
.L_30:
        /*007c*/ 	.word	0x00000000
        /*0080*/ 	.short	0x0005
        /*0082*/ 	.short	0x0028
        /*0084*/ 	.byte	0x00, 0xf5, 0x21, 0x00


	//----- nvinfo : EIATTR_KPARAM_INFO
	.align		4
.L_31:
        /*0088*/ 	.byte	0x04, 0x17
        /*008a*/ 	.short	(.L_33 - .L_32)
.L_32:
        /*008c*/ 	.word	0x00000000
        /*0090*/ 	.short	0x0004
        /*0092*/ 	.short	0x0020
        /*0094*/ 	.byte	0x00, 0xf5, 0x21, 0x00


	//----- nvinfo : EIATTR_KPARAM_INFO
	.align		4
.L_33:
        /*0098*/ 	.byte	0x04, 0x17
        /*009a*/ 	.short	(.L_35 - .L_34)
.L_34:
        /*009c*/ 	.word	0x00000000
        /*00a0*/ 	.short	0x0003
        /*00a2*/ 	.short	0x0018
        /*00a4*/ 	.byte	0x00, 0xf5, 0x21, 0x00


	//----- nvinfo : EIATTR_KPARAM_INFO
	.align		4
.L_35:
        /*00a8*/ 	.byte	0x04, 0x17
        /*00aa*/ 	.short	(.L_37 - .L_36)
.L_36:
        /*00ac*/ 	.word	0x00000000
        /*00b0*/ 	.short	0x0002
        /*00b2*/ 	.short	0x0010
        /*00b4*/ 	.byte	0x00, 0xf5, 0x21, 0x00


	//----- nvinfo : EIATTR_KPARAM_INFO
	.align		4
.L_37:
        /*00b8*/ 	.byte	0x04, 0x17
        /*00ba*/ 	.short	(.L_39 - .L_38)
.L_38:
        /*00bc*/ 	.word	0x00000000
        /*00c0*/ 	.short	0x0001
        /*00c2*/ 	.short	0x0008
        /*00c4*/ 	.byte	0x00, 0xf5, 0x21, 0x00


	//----- nvinfo : EIATTR_KPARAM_INFO
	.align		4
.L_39:
        /*00c8*/ 	.byte	0x04, 0x17
        /*00ca*/ 	.short	(.L_41 - .L_40)
.L_40:
        /*00cc*/ 	.word	0x00000000
        /*00d0*/ 	.short	0x0000
        /*00d2*/ 	.short	0x0000
        /*00d4*/ 	.byte	0x00, 0xf0, 0x21, 0x00


	//----- nvinfo : EIATTR_SPARSE_MMA_MASK
	.align		4
.L_41:
        /*00d8*/ 	.byte	0x03, 0x50
        /*00da*/ 	.short	0x0000


	//----- nvinfo : EIATTR_MAXREG_COUNT
	.align		4
        /*00dc*/ 	.byte	0x03, 0x1b
        /*00de*/ 	.short	0x00ff


	//----- nvinfo : EIATTR_NUM_BARRIERS
	.align		4
        /*00e0*/ 	.byte	0x02, 0x4c
        /*00e2*/ 	.byte	0x01
	.zero		1


	//----- nvinfo : EIATTR_MERCURY_ISA_VERSION
	.align		4
        /*00e4*/ 	.byte	0x03, 0x5f
        /*00e6*/ 	.short	0x0101


	//----- nvinfo : EIATTR_VRC_CTA_INIT_COUNT
	.align		4
        /*00e8*/ 	.byte	0x02, 0x4a
	.zero		1
	.zero		1


	//----- nvinfo : EIATTR_EXIT_INSTR_OFFSETS
	.align		4
        /*00ec*/ 	.byte	0x04, 0x1c
        /*00ee*/ 	.short	(.L_43 - .L_42)


	//   ....[0]....
.L_42:
        /*00f0*/ 	.word	0x00000490


	//   ....[1]....
        /*00f4*/ 	.word	0x00004050


	//   ....[2]....
        /*00f8*/ 	.word	0x000049b0


	//----- nvinfo : EIATTR_CRS_STACK_SIZE
	.align		4
.L_43:
        /*00fc*/ 	.byte	0x04, 0x1e
        /*00fe*/ 	.short	(.L_45 - .L_44)
.L_44:
        /*0100*/ 	.word	0x00000000


	//----- nvinfo : EIATTR_CBANK_PARAM_SIZE
	.align		4
.L_45:
        /*0104*/ 	.byte	0x03, 0x19
        /*0106*/ 	.short	0x0068


	//----- nvinfo : EIATTR_PARAM_CBANK
	.align		4
        /*0108*/ 	.byte	0x04, 0x0a
        /*010a*/ 	.short	(.L_47 - .L_46)
	.align		4
.L_46:
        /*010c*/ 	.word	index@(.nv.constant0._Z4gutslPKdS0_S0_S0_S0_S0_S0_ddddPd)
        /*0110*/ 	.short	0x0380
        /*0112*/ 	.short	0x0068


	//----- nvinfo : EIATTR_SW_WAR
	.align		4
.L_47:
        /*0114*/ 	.byte	0x04, 0x36
        /*0116*/ 	.short	(.L_49 - .L_48)
.L_48:
        /*0118*/ 	.word	0x00000008
.L_49:


//--------------------- .nv.callgraph             --------------------------
	.section	.nv.callgraph,"",@"SHT_CUDA_CALLGRAPH"
	.align	4
	.sectionentsize	8
	.align		4
        /*0000*/ 	.word	0x00000000
	.align		4
        /*0004*/ 	.word	0xffffffff
	.align		4
        /*0008*/ 	.word	0x00000000
	.align		4
        /*000c*/ 	.word	0xfffffffe
	.align		4
        /*0010*/ 	.word	0x00000000
	.align		4
        /*0014*/ 	.word	0xfffffffd
	.align		4
        /*0018*/ 	.word	0x00000000
	.align		4
        /*001c*/ 	.word	0xfffffffc


//--------------------- .nv.constant4             --------------------------
	.section	.nv.constant4,"a",@progbits
	.align	8
	.align		8
.nv.constant4:
        /*0000*/ 	.dword	__cudart_i2opi_d
	.align		8
        /*0008*/ 	.dword	__cudart_sin_cos_coeffs


//--------------------- .text._Z4gutslPKdS0_S0_S0_S0_S0_S0_ddddPd --------------------------
	.section	.text._Z4gutslPKdS0_S0_S0_S0_S0_S0_ddddPd,"ax",@progbits
	.align	128
        .global         _Z4gutslPKdS0_S0_S0_S0_S0_S0_ddddPd
        .type           _Z4gutslPKdS0_S0_S0_S0_S0_S0_ddddPd,@function
        .size           _Z4gutslPKdS0_S0_S0_S0_S0_S0_ddddPd,(.L_x_63 - _Z4gutslPKdS0_S0_S0_S0_S0_S0_ddddPd)
        .other          _Z4gutslPKdS0_S0_S0_S0_S0_S0_ddddPd,@"STO_CUDA_ENTRY STV_DEFAULT"
_Z4gutslPKdS0_S0_S0_S0_S0_S0_ddddPd:
.text._Z4gutslPKdS0_S0_S0_S0_S0_S0_ddddPd:
[----:B------:R-:W0:Y:S01]  /*0000*/  LDC R1, c[0x0][0x37c] ;  /* 0x0000df00ff017b82 */ /* 0x000e220000000800 */
[----:B------:R-:W1:Y:S01]  /*0010*/  S2R R3, SR_TID.X ;  /* 0x0000000000037919 */ /* 0x000e620000002100 */
[----:B------:R-:W2:Y:S01]  /*0020*/  LDCU.64 UR10, c[0x0][0x358] ;  /* 0x00006b00ff0a77ac */ /* 0x000ea20008000a00 */
[----:B------:R-:W-:Y:S01]  /*0030*/  BSSY.RECONVERGENT B0, `(.L_x_0) ;  /* 0x000003b000007945 */ /* 0x000fe20003800200 */
[----:B0-----:R-:W-:Y:S01]  /*0040*/  VIADD R1, R1, 0xffffffd8 ;  /* 0xffffffd801017836 */ /* 0x001fe20000000000 */
[----:B-1----:R-:W-:-:S13]  /*0050*/  ISETP.NE.AND P0, PT, R3, RZ, PT ;  /* 0x000000ff0300720c */ /* 0x002fda0003f05270 */
[----:B--2---:R-:W-:Y:S05]  /*0060*/  @P0 BRA `(.L_x_1) ;  /* 0x0000000000dc0947 */ /* 0x004fea0003800000 */
[----:B------:R-:W0:Y:S01]  /*0070*/  LDCU UR7, c[0x0][0x3cc] ;  /* 0x00007980ff0777ac */ /* 0x000e220008000800 */
[----:B------:R-:W1:Y:S01]  /*0080*/  LDC.64 R8, c[0x0][0x3c8] ;  /* 0x0000f200ff087b82 */ /* 0x000e620000000a00 */
[----:B------:R-:W-:Y:S01]  /*0090*/  IMAD.MOV.U32 R4, RZ, RZ, 0x1 ;  /* 0x00000001ff047424 */ /* 0x000fe200078e00ff */
[----:B------:R-:W2:Y:S01]  /*00a0*/  S2R R13, SR_CTAID.X ;  /* 0x00000000000d7919 */ /* 0x000ea20000002500 */
[----:B------:R-:W3:Y:S01]  /*00b0*/  LDCU.64 UR8, c[0x0][0x3d0] ;  /* 0x00007a00ff0877ac */ /* 0x000ee20008000a00 */
[----:B------:R-:W-:Y:S02]  /*00c0*/  IMAD.MOV.U32 R10, RZ, RZ, 0x54442d18 ;  /* 0x54442d18ff0a7424 */ /* 0x000fe400078e00ff */
[----:B------:R-:W-:Y:S01]  /*00d0*/  IMAD.MOV.U32 R11, RZ, RZ, 0x400921fb ;  /* 0x400921fbff0b7424 */ /* 0x000fe200078e00ff */
[----:B------:R-:W-:Y:S01]  /*00e0*/  UMOV UR4, 0x400 ;  /* 0x0000040000047882 */ /* 0x000fe20000000000 */
[----:B------:R-:W4:Y:S08]  /*00f0*/  S2UR UR5, SR_CgaCtaId ;  /* 0x00000000000579c3 */ /* 0x000f300000008800 */
[----:B------:R-:W2:Y:S01]  /*0100*/  S2UR UR6, SR_CTAID.Y ;  /* 0x00000000000679c3 */ /* 0x000ea20000002600 */
[----:B0-----:R-:W1:Y:S01]  /*0110*/  MUFU.RCP64H R5, UR7 ;  /* 0x0000000700057d08 */ /* 0x001e620008001800 */
[----:B---3--:R-:W-:-:S06]  /*0120*/  DMUL R10, R10, UR8 ;  /* 0x000000080a0a7c28 */ /* 0x008fcc0008000000 */
[----:B------:R-:W2:Y:S04]  /*0130*/  LDC R12, c[0x0][0x370] ;  /* 0x0000dc00ff0c7b82 */ /* 0x000ea80000000800 */
[----:B------:R-:W-:Y:S01]  /*0140*/  FSETP.GEU.AND P1, PT, |R11|, 6.5827683646048100446e-37, PT ;  /* 0x036000000b00780b */ /* 0x000fe20003f2e200 */
[----:B----4-:R-:W-:Y:S01]  /*0150*/  ULEA UR4, UR5, UR4, 0x18 ;  /* 0x0000000405047291 */ /* 0x010fe2000f8ec0ff */
[----:B-1----:R-:W-:-:S08]  /*0160*/  DFMA R6, R4, -R8, 1 ;  /* 0x3ff000000406742b */ /* 0x002fd00000000808 */
[----:B------:R-:W-:Y:S01]  /*0170*/  DFMA R6, R6, R6, R6 ;  /* 0x000000060606722b */ /* 0x000fe20000000006 */
[----:B--2---:R-:W-:-:S07]  /*0180*/  IMAD R12, R12, UR6, R13 ;  /* 0x000000060c0c7c24 */ /* 0x004fce000f8e020d */
[----:B------:R-:W-:Y:S01]  /*0190*/  DFMA R6, R4, R6, R4 ;  /* 0x000000060406722b */ /* 0x000fe20000000004 */
[----:B------:R-:W-:-:S05]  /*01a0*/  IMAD.MOV.U32 R13, RZ, RZ, RZ ;  /* 0x000000ffff0d7224 */ /* 0x000fca00078e00ff */
[----:B------:R0:W-:Y:S02]  /*01b0*/  STS.64 [UR4+0x1018], R12 ;  /* 0x0010180cff007988 */ /* 0x0001e40008000a04 */
[----:B------:R-:W-:-:S08]  /*01c0*/  DFMA R4, R6, -R8, 1 ;  /* 0x3ff000000604742b */ /* 0x000fd00000000808 */
[----:B------:R-:W-:-:S08]  /*01d0*/  DFMA R4, R6, R4, R6 ;  /* 0x000000040604722b */ /* 0x000fd00000000006 */
[----:B------:R-:W-:-:S08]  /*01e0*/  DMUL R6, R10, R4 ;  /* 0x000000040a067228 */ /* 0x000fd00000000000 */
[----:B------:R-:W-:-:S08]  /*01f0*/  DFMA R8, R6, -R8, R10 ;  /* 0x800000080608722b */ /* 0x000fd0000000000a */
[----:B------:R-:W-:-:S10]  /*0200*/  DFMA R4, R4, R8, R6 ;  /* 0x000000080404722b */ /* 0x000fd40000000006 */
[----:B------:R-:W-:-:S05]  /*0210*/  FFMA R0, RZ, UR7, R5 ;  /* 0x00000007ff007c23 */ /* 0x000fca0008000005 */
[----:B------:R-:W-:-:S13]  /*0220*/  FSETP.GT.AND P0, PT, |R0|, 1.469367938527859385e-39, PT ;  /* 0x001000000000780b */ /* 0x000fda0003f04200 */
[----:B0-----:R-:W-:Y:S05]  /*0230*/  @P0 BRA P1, `(.L_x_2) ;  /* 0x0000000000140947 */ /* 0x001fea0000800000 */
[----:B------:R-:W0:Y:S01]  /*0240*/  LDCU.64 UR4, c[0x0][0x3c8] ;  /* 0x00007900ff0477ac */ /* 0x000e220008000a00 */
[----:B------:R-:W-:Y:S01]  /*0250*/  MOV R2, 0x290 ;  /* 0x0000029000027802 */ /* 0x000fe20000000f00 */
[----:B0-----:R-:W-:Y:S02]  /*0260*/  IMAD.U32 R18, RZ, RZ, UR4 ;  /* 0x00000004ff127e24 */ /* 0x001fe4000f8e00ff */
[----:B------:R-:W-:-:S07]  /*0270*/  IMAD.U32 R19, RZ, RZ, UR5 ;  /* 0x00000005ff137e24 */ /* 0x000fce000f8e00ff */
[----:B------:R-:W-:Y:S05]  /*0280*/  CALL.REL.NOINC `($__internal_0_$__cuda_sm20_div_rn_f64_full) ;  /* 0x0000004400cc7944 */ /* 0x000fea0003c00000 */
.L_x_2:
[----:B------:R-:W0:Y:S02]  /*0290*/  LDCU.64 UR4, c[0x0][0x380] ;  /* 0x00007000ff0477ac */ /* 0x000e240008000a00 */
[----:B0-----:R-:W-:-:S04]  /*02a0*/  UIADD3 UR4, UP0, UPT, UR4, -0x1, URZ ;  /* 0xffffffff04047890 */ /* 0x001fc8000ff1e0ff */
[----:B------:R-:W-:Y:S02]  /*02b0*/  UIADD3.X UR5, UPT, UPT, UR5, -0x1, URZ, UP0, !UPT ;  /* 0xffffffff05057890 */ /* 0x000fe400087fe4ff */
[----:B------:R-:W-:-:S04]  /*02c0*/  ISETP.LT.U32.AND P0, PT, R12, UR4, PT ;  /* 0x000000040c007c0c */ /* 0x000fc8000bf01070 */
[----:B------:R-:W-:-:S05]  /*02d0*/  IMAD.U32 R0, RZ, RZ, UR5 ;  /* 0x00000005ff007e24 */ /* 0x000fca000f8e00ff */
[----:B------:R-:W-:-:S13]  /*02e0*/  ISETP.GT.AND.EX P0, PT, R0, RZ, PT, P0 ;  /* 0x000000ff0000720c */ /* 0x000fda0003f04300 */
[----:B------:R-:W0:Y:S01]  /*02f0*/  @P0 LDC.64 R8, c[0x0][0x3b0] ;  /* 0x0000ec00ff080b82 */ /* 0x000e220000000a00 */
[----:B------:R-:W-:Y:S01]  /*0300*/  @P0 IMAD.SHL.U32 R11, R12, 0x8, RZ ;  /* 0x000000080c0b0824 */ /* 0x000fe200078e00ff */
[----:B------:R-:W-:-:S06]  /*0310*/  @P0 SHF.R.U32.HI R12, RZ, 0x1d, R12 ;  /* 0x0000001dff0c0819 */ /* 0x000fcc000001160c */
[----:B------:R-:W1:Y:S01]  /*0320*/  @P0 LDC.64 R6, c[0x0][0x390] ;  /* 0x0000e400ff060b82 */ /* 0x000e620000000a00 */
[----:B0-----:R-:W-:-:S05]  /*0330*/  @P0 IADD3 R8, P1, PT, R11, R8, RZ ;  /* 0x000000080b080210 */ /* 0x001fca0007f3e0ff */
[----:B------:R-:W-:Y:S01]  /*0340*/  @P0 IMAD.X R9, R12, 0x1, R9, P1 ;  /* 0x000000010c090824 */ /* 0x000fe200008e0609 */
[----:B-1----:R-:W-:-:S05]  /*0350*/  @P0 IADD3 R10, P2, PT, R11, R6, RZ ;  /* 0x000000060b0a0210 */ /* 0x002fca0007f5e0ff */
[----:B------:R-:W2:Y:S01]  /*0360*/  @P0 LDG.E.64 R8, desc[UR10][R8.64] ;  /* 0x0000000a08080981 */ /* 0x000ea2000c1e1b00 */
[----:B------:R-:W-:-:S06]  /*0370*/  @P0 IMAD.X R11, R12, 0x1, R7, P2 ;  /* 0x000000010c0b0824 */ /* 0x000fcc00010e0607 */
[----:B------:R-:W2:Y:S01]  /*0380*/  @P0 LDG.E.64 R10, desc[UR10][R10.64] ;  /* 0x0000000a0a0a0981 */ /* 0x000ea2000c1e1b00 */
[----:B------:R-:W0:Y:S01]  /*0390*/  S2UR UR5, SR_CgaCtaId ;  /* 0x00000000000579c3 */ /* 0x000e220000008800 */
[----:B------:R-:W-:Y:S02]  /*03a0*/  UMOV UR4, 0x400 ;  /* 0x0000040000047882 */ /* 0x000fe40000000000 */
[----:B0-----:R-:W-:-:S09]  /*03b0*/  ULEA UR4, UR5, UR4, 0x18 ;  /* 0x0000000405047291 */ /* 0x001fd2000f8ec0ff */
[----:B------:R0:W-:Y:S04]  /*03c0*/  STS.64 [UR4+0x10], R4 ;  /* 0x00001004ff007988 */ /* 0x0001e80008000a04 */
[----:B--2---:R0:W-:Y:S02]  /*03d0*/  @P0 STS.128 [UR4], R8 ;  /* 0x00000008ff000988 */ /* 0x0041e40008000c04 */
.L_x_1:
[----:B------:R-:W-:Y:S05]  /*03e0*/  BSYNC.RECONVERGENT B0 ;  /* 0x0000000000007941 */ /* 0x000fea0003800200 */
.L_x_0:
[----:B------:R-:W1:Y:S08]  /*03f0*/  S2UR UR5, SR_CgaCtaId ;  /* 0x00000000000579c3 */ /* 0x000e700000008800 */
[----:B------:R-:W-:Y:S06]  /*0400*/  BAR.SYNC.DEFER_BLOCKING 0x0 ;  /* 0x0000000000007b1d */ /* 0x000fec0000010000 */
[----:B------:R-:W-:Y:S01]  /*0410*/  UMOV UR4, 0x400 ;  /* 0x0000040000047882 */ /* 0x000fe20000000000 */
[----:B------:R-:W2:Y:S01]  /*0420*/  LDCU.64 UR6, c[0x0][0x380] ;  /* 0x00007000ff0677ac */ /* 0x000ea20008000a00 */
[----:B-1----:R-:W-:-:S02]  /*0430*/  ULEA UR4, UR5, UR4, 0x18 ;  /* 0x0000000405047291 */ /* 0x002fc4000f8ec0ff */
[----:B--2---:R-:W-:-:S04]  /*0440*/  UIADD3 UR12, UP0, UPT, UR6, -0x1, URZ ;  /* 0xffffffff060c7890 */ /* 0x004fc8000ff1e0ff */
[----:B------:R-:W-:-:S03]  /*0450*/  UIADD3.X UR13, UPT, UPT, UR7, -0x1, URZ, UP0, !UPT ;  /* 0xffffffff070d7890 */ /* 0x000fc600087fe4ff */
[----:B0-----:R-:W0:Y:S02]  /*0460*/  LDS.64 R4, [UR4+0x1018] ;  /* 0x00101804ff047984 */ /* 0x001e240008000a00 */
[----:B0-----:R-:W-:-:S04]  /*0470*/  ISETP.GE.U32.AND P0, PT, R4, UR12, PT ;  /* 0x0000000c04007c0c */ /* 0x001fc8000bf06070 */
[----:B------:R-:W-:-:S13]  /*0480*/  ISETP.GE.AND.EX P0, PT, R5, UR13, PT, P0 ;  /* 0x0000000d05007c0c */ /* 0x000fda000bf06300 */
[----:B------:R-:W-:Y:S05]  /*0490*/  @P0 EXIT ;  /* 0x000000000000094d */ /* 0x000fea0003800000 */
[----:B------:R-:W-:Y:S01]  /*04a0*/  ISETP.GE.U32.AND P0, PT, R3, UR6, PT ;  /* 0x0000000603007c0c */ /* 0x000fe2000bf06070 */
[----:B------:R-:W0:Y:S01]  /*04b0*/  LDCU.64 UR8, c[0x0][0x380] ;  /* 0x00007000ff0877ac */ /* 0x000e220008000a00 */
[----:B------:R-:W-:Y:S01]  /*04c0*/  BSSY.RECONVERGENT B0, `(.L_x_3) ;  /* 0x000016c000007945 */ /* 0x000fe20003800200 */
[----:B------:R-:W-:Y:S01]  /*04d0*/  IMAD.MOV.U32 R0, RZ, RZ, RZ ;  /* 0x000000ffff007224 */ /* 0x000fe200078e00ff */
[----:B------:R-:W-:Y:S01]  /*04e0*/  ISETP.GE.AND.EX P0, PT, RZ, UR7, PT, P0 ;  /* 0x00000007ff007c0c */ /* 0x000fe2000bf06300 */
[----:B------:R-:W1:Y:S01]  /*04f0*/  LDCU.64 UR14, c[0x0][0x3a8] ;  /* 0x00007500ff0e77ac */ /* 0x000e620008000a00 */
[----:B------:R-:W-:Y:S01]  /*0500*/  CS2R R28, SRZ ;  /* 0x00000000001c7805 */ /* 0x000fe2000001ff00 */
[----:B------:R-:W2:Y:S01]  /*0510*/  LDCU.64 UR16, c[0x0][0x3b8] ;  /* 0x00007700ff1077ac */ /* 0x000ea20008000a00 */
[----:B------:R-:W3:Y:S09]  /*0520*/  LDCU.64 UR18, c[0x0][0x388] ;  /* 0x00007100ff1277ac */ /* 0x000ef20008000a00 */
[----:B------:R-:W-:Y:S05]  /*0530*/  @P0 BRA `(.L_x_4) ;  /* 0x0000001400900947 */ /* 0x000fea0003800000 */
[----:B------:R-:W4:Y:S01]  /*0540*/  LDC R30, c[0x0][0x360] ;  /* 0x0000d800ff1e7b82 */ /* 0x000f220000000800 */
[----:B------:R-:W0:Y:S01]  /*0550*/  LDS.64 R26, [UR4+0x10] ;  /* 0x00001004ff1a7984 */ /* 0x000e220008000a00 */
[----:B------:R-:W-:Y:S03]  /*0560*/  BSSY.RECONVERGENT B1, `(.L_x_5) ;  /* 0x0000027000017945 */ /* 0x000fe60003800200 */
[----:B------:R-:W0:Y:S01]  /*0570*/  LDS.128 R12, [UR4] ;  /* 0x00000004ff0c7984 */ /* 0x000e220008000c00 */
[----:B----4-:R-:W-:-:S04]  /*0580*/  IADD3 R20, P0, PT, R30, R3, RZ ;  /* 0x000000031e147210 */ /* 0x010fc80007f1e0ff */
[C---:B------:R-:W-:Y:S01]  /*0590*/  ISETP.GT.U32.AND P1, PT, R20.reuse, UR6, PT ;  /* 0x0000000614007c0c */ /* 0x040fe2000bf24070 */
[----:B------:R-:W-:Y:S01]  /*05a0*/  IMAD.X R21, RZ, RZ, R0, P0 ;  /* 0x000000ffff157224 */ /* 0x000fe200000e0600 */
[----:B------:R-:W-:-:S04]  /*05b0*/  ISETP.GE.U32.AND P0, PT, R20, UR6, PT ;  /* 0x0000000614007c0c */ /* 0x000fc8000bf06070 */
[C---:B------:R-:W-:Y:S02]  /*05c0*/  ISETP.GT.U32.AND.EX P1, PT, R21.reuse, UR7, PT, P1 ;  /* 0x0000000715007c0c */ /* 0x040fe4000bf24110 */
[C---:B------:R-:W-:Y:S02]  /*05d0*/  ISETP.GE.U32.AND.EX P0, PT, R21.reuse, UR7, PT, P0 ;  /* 0x0000000715007c0c */ /* 0x040fe4000bf06100 */
[----:B------:R-:W-:Y:S02]  /*05e0*/  SEL R7, R20, UR6, P1 ;  /* 0x0000000614077c07 */ /* 0x000fe40008800000 */
[----:B------:R-:W-:Y:S02]  /*05f0*/  SEL R5, RZ, 0x1, P0 ;  /* 0x00000001ff057807 */ /* 0x000fe40000000000 */
[----:B------:R-:W-:Y:S02]  /*0600*/  SEL R4, R21, UR7, P1 ;  /* 0x0000000715047c07 */ /* 0x000fe40008800000 */
[----:B------:R-:W-:-:S04]  /*0610*/  IADD3 R7, P0, P1, R7, -R20, -R5 ;  /* 0x8000001407077210 */ /* 0x000fc8000791e805 */
[----:B------:R-:W-:-:S04]  /*0620*/  IADD3.X R4, PT, PT, R4, -0x1, ~R21, P0, P1 ;  /* 0xffffffff04047810 */ /* 0x000fc800007e2c15 */
[----:B------:R-:W-:-:S13]  /*0630*/  ISETP.NE.U32.AND P0, PT, R4, RZ, PT ;  /* 0x000000ff0400720c */ /* 0x000fda0003f05070 */
[----:B0-----:R-:W-:Y:S05]  /*0640*/  @P0 BRA `(.L_x_6) ;  /* 0x0000000000500947 */ /* 0x001fea0003800000 */
[----:B------:R-:W0:Y:S01]  /*0650*/  I2F.U32.RP R2, R30 ;  /* 0x0000001e00027306 */ /* 0x000e220000209000 */
[----:B------:R-:W-:-:S07]  /*0660*/  ISETP.NE.U32.AND P2, PT, R30, RZ, PT ;  /* 0x000000ff1e00720c */ /* 0x000fce0003f45070 */
[----:B0-----:R-:W0:Y:S02]  /*0670*/  MUFU.RCP R2, R2 ;  /* 0x0000000200027308 */ /* 0x001e240000001000 */
[----:B0-----:R-:W-:-:S06]  /*0680*/  VIADD R8, R2, 0xffffffe ;  /* 0x0ffffffe02087836 */ /* 0x001fcc0000000000 */
[----:B------:R0:W4:Y:S02]  /*0690*/  F2I.FTZ.U32.TRUNC.NTZ R9, R8 ;  /* 0x0000000800097305 */ /* 0x000124000021f000 */
[----:B0-----:R-:W-:Y:S02]  /*06a0*/  IMAD.MOV.U32 R8, RZ, RZ, RZ ;  /* 0x000000ffff087224 */ /* 0x001fe400078e00ff */
[----:B----4-:R-:W-:-:S04]  /*06b0*/  IMAD.MOV R11, RZ, RZ, -R9 ;  /* 0x000000ffff0b7224 */ /* 0x010fc800078e0a09 */
[----:B------:R-:W-:-:S04]  /*06c0*/  IMAD R11, R11, R30, RZ ;  /* 0x0000001e0b0b7224 */ /* 0x000fc800078e02ff */
[----:B------:R-:W-:-:S06]  /*06d0*/  IMAD.HI.U32 R4, R9, R11, R8 ;  /* 0x0000000b09047227 */ /* 0x000fcc00078e0008 */
[----:B------:R-:W-:-:S04]  /*06e0*/  IMAD.HI.U32 R6, R4, R7, RZ ;  /* 0x0000000704067227 */ /* 0x000fc800078e00ff */
[----:B------:R-:W-:-:S04]  /*06f0*/  IMAD.MOV R4, RZ, RZ, -R6 ;  /* 0x000000ffff047224 */ /* 0x000fc800078e0a06 */
[----:B------:R-:W-:-:S05]  /*0700*/  IMAD R7, R30, R4, R7 ;  /* 0x000000041e077224 */ /* 0x000fca00078e0207 */
[----:B------:R-:W-:-:S13]  /*0710*/  ISETP.GE.U32.AND P0, PT, R7, R30, PT ;  /* 0x0000001e0700720c */ /* 0x000fda0003f06070 */
[----:B------:R-:W-:Y:S02]  /*0720*/  @P0 IMAD.IADD R7, R7, 0x1, -R30 ;  /* 0x0000000107070824 */ /* 0x000fe400078e0a1e */
[----:B------:R-:W-:-:S03]  /*0730*/  @P0 VIADD R6, R6, 0x1 ;  /* 0x0000000106060836 */ /* 0x000fc60000000000 */
[----:B------:R-:W-:Y:S01]  /*0740*/  ISETP.GE.U32.AND P1, PT, R7, R30, PT ;  /* 0x0000001e0700720c */ /* 0x000fe20003f26070 */
[----:B------:R-:W-:-:S12]  /*0750*/  IMAD.MOV.U32 R7, RZ, RZ, RZ ;  /* 0x000000ffff077224 */ /* 0x000fd800078e00ff */
[----:B------:R-:W-:Y:S01]  /*0760*/  @P1 VIADD R6, R6, 0x1 ;  /* 0x0000000106061836 */ /* 0x000fe20000000000 */
[----:B------:R-:W-:Y:S01]  /*0770*/  @!P2 LOP3.LUT R6, RZ, R30, RZ, 0x33, !PT ;  /* 0x0000001eff06a212 */ /* 0x000fe200078e33ff */
[----:B------:R-:W-:Y:S06]  /*0780*/  BRA `(.L_x_7) ;  /* 0x0000000000107947 */ /* 0x000fec0003800000 */
.L_x_6:
[----:B------:R-:W-:-:S07]  /*0790*/  MOV R2, 0x7b0 ;  /* 0x000007b000027802 */ /* 0x000fce0000000f00 */
[----:B-123--:R-:W-:Y:S05]  /*07a0*/  CALL.REL.NOINC `($__internal_1_$__cuda_sm20_div_u64) ;  /* 0x00000048000c7944 */ /* 0x00efea0003c00000 */
[----:B------:R-:W-:Y:S02]  /*07b0*/  IMAD.MOV.U32 R6, RZ, RZ, R4 ;  /* 0x000000ffff067224 */ /* 0x000fe400078e0004 */
[----:B------:R-:W-:-:S07]  /*07c0*/  IMAD.MOV.U32 R7, RZ, RZ, R9 ;  /* 0x000000ffff077224 */ /* 0x000fce00078e0009 */
.L_x_7:
[----:B-123--:R-:W-:Y:S05]  /*07d0*/  BSYNC.RECONVERGENT B1 ;  /* 0x0000000000017941 */ /* 0x00efea0003800200 */
.L_x_5:
[----:B------:R-:W-:Y:S01]  /*07e0*/  IADD3 R22, P1, PT, R6, R5, RZ ;  /* 0x0000000506167210 */ /* 0x000fe20007f3e0ff */
[----:B------:R-:W-:Y:S01]  /*07f0*/  BSSY.RECONVERGENT B1, `(.L_x_8) ;  /* 0x000006f000017945 */ /* 0x000fe20003800200 */
[----:B------:R-:W-:Y:S01]  /*0800*/  IMAD.MOV.U32 R9, RZ, RZ, R3 ;  /* 0x000000ffff097224 */ /* 0x000fe200078e0003 */
[----:B------:R-:W-:Y:S02]  /*0810*/  CS2R R28, SRZ ;  /* 0x00000000001c7805 */ /* 0x000fe4000001ff00 */
[----:B------:R-:W-:Y:S01]  /*0820*/  LOP3.LUT R2, R22, 0x1, RZ, 0xc0, !PT ;  /* 0x0000000116027812 */ /* 0x000fe200078ec0ff */
[----:B------:R-:W-:Y:S02]  /*0830*/  IMAD.X R23, RZ, RZ, R7, P1 ;  /* 0x000000ffff177224 */ /* 0x000fe400008e0607 */
[----:B------:R-:W-:Y:S01]  /*0840*/  IMAD.MOV.U32 R31, RZ, RZ, R0 ;  /* 0x000000ffff1f7224 */ /* 0x000fe200078e0000 */
[----:B------:R-:W-:-:S04]  /*0850*/  ISETP.NE.U32.AND P0, PT, R2, 0x1, PT ;  /* 0x000000010200780c */ /* 0x000fc80003f05070 */
[----:B------:R-:W-:-:S13]  /*0860*/  ISETP.NE.U32.AND.EX P0, PT, RZ, RZ, PT, P0 ;  /* 0x000000ffff00720c */ /* 0x000fda0003f05100 */
[----:B------:R-:W-:Y:S05]  /*0870*/  @!P0 BRA `(.L_x_9) ;  /* 0x0000000400988947 */ /* 0x000fea0003800000 */
[----:B------:R-:W0:Y:S01]  /*0880*/  LDCU.64 UR20, c[0x0][0x3a8] ;  /* 0x00007500ff1477ac */ /* 0x000e220008000a00 */
[C---:B------:R-:W-:Y:S01]  /*0890*/  IMAD.SHL.U32 R6, R3.reuse, 0x8, RZ ;  /* 0x0000000803067824 */ /* 0x040fe200078e00ff */
[----:B------:R-:W-:Y:S01]  /*08a0*/  SHF.L.U64.HI R2, R3, 0x3, R0 ;  /* 0x0000000303027819 */ /* 0x000fe20000010200 */
[----:B------:R-:W1:Y:S03]  /*08b0*/  LDCU.64 UR22, c[0x0][0x388] ;  /* 0x00007100ff1677ac */ /* 0x000e660008000a00 */
[----:B0-----:R-:W-:-:S04]  /*08c0*/  IADD3 R10, P0, PT, R6, UR20, RZ ;  /* 0x00000014060a7c10 */ /* 0x001fc8000ff1e0ff */
[----:B------:R-:W-:Y:S01]  /*08d0*/  IADD3.X R11, PT, PT, R2, UR21, RZ, P0, !PT ;  /* 0x00000015020b7c10 */ /* 0x000fe200087fe4ff */
[----:B------:R-:W0:Y:S04]  /*08e0*/  LDCU.64 UR20, c[0x0][0x3b8] ;  /* 0x00007700ff1477ac */ /* 0x000e280008000a00 */
[----:B------:R2:W3:Y:S01]  /*08f0*/  LDG.E.64 R8, desc[UR10][R10.64] ;  /* 0x0000000a0a087981 */ /* 0x0004e2000c1e1b00 */
[C---:B0-----:R-:W-:Y:S02]  /*0900*/  IADD3 R4, P0, PT, R6.reuse, UR20, RZ ;  /* 0x0000001406047c10 */ /* 0x041fe4000ff1e0ff */
[----:B-1----:R-:W-:Y:S02]  /*0910*/  IADD3 R6, P1, PT, R6, UR22, RZ ;  /* 0x0000001606067c10 */ /* 0x002fe4000ff3e0ff */
[----:B------:R-:W-:-:S02]  /*0920*/  IADD3.X R5, PT, PT, R2, UR21, RZ, P0, !PT ;  /* 0x0000001502057c10 */ /* 0x000fc400087fe4ff */
[----:B------:R-:W-:-:S04]  /*0930*/  IADD3.X R7, PT, PT, R2, UR23, RZ, P1, !PT ;  /* 0x0000001702077c10 */ /* 0x000fc80008ffe4ff */
[----:B------:R-:W5:Y:S04]  /*0940*/  LDG.E.64 R4, desc[UR10][R4.64] ;  /* 0x0000000a04047981 */ /* 0x000f68000c1e1b00 */
[----:B------:R-:W5:Y:S01]  /*0950*/  LDG.E.64 R6, desc[UR10][R6.64] ;  /* 0x0000000a06067981 */ /* 0x000f62000c1e1b00 */
[----:B--2---:R-:W-:Y:S01]  /*0960*/  IMAD.MOV.U32 R10, RZ, RZ, 0x652b82fe ;  /* 0x652b82feff0a7424 */ /* 0x004fe200078e00ff */
[----:B------:R-:W-:Y:S01]  /*0970*/  UMOV UR20, 0xfefa39ef ;  /* 0xfefa39ef00147882 */ /* 0x000fe20000000000 */
[----:B------:R-:W-:Y:S01]  /*0980*/  IMAD.MOV.U32 R11, RZ, RZ, 0x3ff71547 ;  /* 0x3ff71547ff0b7424 */ /* 0x000fe200078e00ff */
[----:B------:R-:W-:Y:S01]  /*0990*/  UMOV UR21, 0x3fe62e42 ;  /* 0x3fe62e4200157882 */ /* 0x000fe20000000000 */
[----:B------:R-:W-:Y:S01]  /*09a0*/  BSSY.RECONVERGENT B2, `(.L_x_10) ;  /* 0x0000039000027945 */ /* 0x000fe20003800200 */
[----:B---3--:R-:W-:-:S08]  /*09b0*/  DADD R8, -R8, R12 ;  /* 0x0000000008087229 */ /* 0x008fd0000000010c */
[----:B------:R-:W-:-:S08]  /*09c0*/  DMUL R8, R26, R8 ;  /* 0x000000081a087228 */ /* 0x000fd00000000000 */
[----:B------:R-:W-:Y:S02]  /*09d0*/  DFMA R10, R8, R10, 6.75539944105574400000e+15 ;  /* 0x43380000080a742b */ /* 0x000fe4000000000a */
[----:B------:R-:W-:-:S06]  /*09e0*/  FSETP.GEU.AND P0, PT, |R9|, 4.1917929649353027344, PT ;  /* 0x4086232b0900780b */ /* 0x000fcc0003f0e200 */
[----:B------:R-:W-:-:S08]  /*09f0*/  DADD R16, R10, -6.75539944105574400000e+15 ;  /* 0xc33800000a107429 */ /* 0x000fd00000000000 */
[----:B------:R-:W-:Y:S01]  /*0a00*/  DFMA R18, R16, -UR20, R8 ;  /* 0x8000001410127c2b */ /* 0x000fe20008000008 */
[----:B------:R-:W-:Y:S01]  /*0a10*/  UMOV UR20, 0x3b39803f ;  /* 0x3b39803f00147882 */ /* 0x000fe20000000000 */
[----:B------:R-:W-:-:S06]  /*0a20*/  UMOV UR21, 0x3c7abc9e ;  /* 0x3c7abc9e00157882 */ /* 0x000fcc0000000000 */
[----:B------:R-:W-:Y:S01]  /*0a30*/  DFMA R16, R16, -UR20, R18 ;  /* 0x8000001410107c2b */ /* 0x000fe20008000012 */
[----:B------:R-:W-:Y:S01]  /*0a40*/  UMOV UR20, 0x69ce2bdf ;  /* 0x69ce2bdf00147882 */ /* 0x000fe20000000000 */
[----:B------:R-:W-:Y:S01]  /*0a50*/  IMAD.MOV.U32 R18, RZ, RZ, -0x35dec16 ;  /* 0xfca213eaff127424 */ /* 0x000fe200078e00ff */
[----:B------:R-:W-:Y:S01]  /*0a60*/  UMOV UR21, 0x3e5ade15 ;  /* 0x3e5ade1500157882 */ /* 0x000fe20000000000 */
[----:B------:R-:W-:-:S06]  /*0a70*/  IMAD.MOV.U32 R19, RZ, RZ, 0x3e928af3 ;  /* 0x3e928af3ff137424 */ /* 0x000fcc00078e00ff */
[----:B------:R-:W-:Y:S01]  /*0a80*/  DFMA R18, R16, UR20, R18 ;  /* 0x0000001410127c2b */ /* 0x000fe20008000012 */
[----:B------:R-:W-:Y:S01]  /*0a90*/  UMOV UR20, 0x62401315 ;  /* 0x6240131500147882 */ /* 0x000fe20000000000 */
[----:B------:R-:W-:-:S06]  /*0aa0*/  UMOV UR21, 0x3ec71dee ;  /* 0x3ec71dee00157882 */ /* 0x000fcc0000000000 */
[----:B------:R-:W-:Y:S01]  /*0ab0*/  DFMA R18, R16, R18, UR20 ;  /* 0x0000001410127e2b */ /* 0x000fe20008000012 */
        /* <DEDUP_REMOVED lines=20> */
[----:B------:R-:W-:-:S08]  /*0c00*/  DFMA R18, R16, R18, UR20 ;  /* 0x0000001410127e2b */ /* 0x000fd00008000012 */
[----:B------:R-:W-:-:S08]  /*0c10*/  DFMA R18, R16, R18, 1 ;  /* 0x3ff000001012742b */ /* 0x000fd00000000012 */
[----:B------:R-:W-:-:S10]  /*0c20*/  DFMA R16, R16, R18, 1 ;  /* 0x3ff000001010742b */ /* 0x000fd40000000012 */
[----:B------:R-:W-:Y:S02]  /*0c30*/  IMAD R19, R10, 0x100000, R17 ;  /* 0x001000000a137824 */ /* 0x000fe400078e0211 */
[----:B------:R-:W-:Y:S01]  /*0c40*/  IMAD.MOV.U32 R18, RZ, RZ, R16 ;  /* 0x000000ffff127224 */ /* 0x000fe200078e0010 */
[----:B------:R-:W-:Y:S06]  /*0c50*/  @!P0 BRA `(.L_x_11) ;  /* 0x0000000000348947 */ /* 0x000fec0003800000 */
[----:B------:R-:W-:Y:S01]  /*0c60*/  FSETP.GEU.AND P1, PT, |R9|, 4.2275390625, PT ;  /* 0x408748000900780b */ /* 0x000fe20003f2e200 */
[C---:B------:R-:W-:Y:S02]  /*0c70*/  DADD R18, R8.reuse, +INF ;  /* 0x7ff0000008127429 */ /* 0x040fe40000000000 */
[----:B------:R-:W-:-:S08]  /*0c80*/  DSETP.GEU.AND P0, PT, R8, RZ, PT ;  /* 0x000000ff0800722a */ /* 0x000fd00003f0e000 */
[----:B------:R-:W-:Y:S02]  /*0c90*/  FSEL R18, R18, RZ, P0 ;  /* 0x000000ff12127208 */ /* 0x000fe40000000000 */
[----:B------:R-:W-:Y:S01]  /*0ca0*/  @!P1 LEA.HI R2, R10, R10, RZ, 0x1 ;  /* 0x0000000a0a029211 */ /* 0x000fe200078f08ff */
[----:B------:R-:W-:Y:S01]  /*0cb0*/  @!P1 IMAD.MOV.U32 R8, RZ, RZ, R16 ;  /* 0x000000ffff089224 */ /* 0x000fe200078e0010 */
[----:B------:R-:W-:Y:S02]  /*0cc0*/  FSEL R19, R19, RZ, P0 ;  /* 0x000000ff13137208 */ /* 0x000fe40000000000 */
[----:B------:R-:W-:-:S05]  /*0cd0*/  @!P1 SHF.R.S32.HI R9, RZ, 0x1, R2 ;  /* 0x00000001ff099819 */ /* 0x000fca0000011402 */
[----:B------:R-:W-:Y:S02]  /*0ce0*/  @!P1 IMAD.IADD R10, R10, 0x1, -R9 ;  /* 0x000000010a0a9824 */ /* 0x000fe400078e0a09 */
[----:B------:R-:W-:-:S03]  /*0cf0*/  @!P1 IMAD R9, R9, 0x100000, R17 ;  /* 0x0010000009099824 */ /* 0x000fc600078e0211 */
[----:B------:R-:W-:Y:S01]  /*0d00*/  @!P1 LEA R11, R10, 0x3ff00000, 0x14 ;  /* 0x3ff000000a0b9811 */ /* 0x000fe200078ea0ff */
[----:B------:R-:W-:-:S06]  /*0d10*/  @!P1 IMAD.MOV.U32 R10, RZ, RZ, RZ ;  /* 0x000000ffff0a9224 */ /* 0x000fcc00078e00ff */
[----:B------:R-:W-:-:S11]  /*0d20*/  @!P1 DMUL R18, R8, R10 ;  /* 0x0000000a08129228 */ /* 0x000fd60000000000 */
.L_x_11:
[----:B------:R-:W-:Y:S05]  /*0d30*/  BSYNC.RECONVERGENT B2 ;  /* 0x0000000000027941 */ /* 0x000fea0003800200 */
.L_x_10:
[----:B------:R-:W-:Y:S01]  /*0d40*/  DADD R18, -R18, 1 ;  /* 0x3ff0000012127429 */ /* 0x000fe20000000100 */
[----:B------:R-:W-:Y:S01]  /*0d50*/  IMAD.MOV.U32 R8, RZ, RZ, 0x1 ;  /* 0x00000001ff087424 */ /* 0x000fe200078e00ff */
[----:B-----5:R-:W-:Y:S01]  /*0d60*/  DADD R6, -R14, R6 ;  /* 0x000000000e067229 */ /* 0x020fe20000000106 */
[----:B------:R-:W-:Y:S03]  /*0d70*/  BSSY.RECONVERGENT B2, `(.L_x_12) ;  /* 0x0000013000027945 */ /* 0x000fe60003800200 */
[----:B------:R-:W0:Y:S04]  /*0d80*/  MUFU.RCP64H R9, R19 ;  /* 0x0000001300097308 */ /* 0x000e280000001800 */
[----:B------:R-:W-:-:S10]  /*0d90*/  DMUL R16, R4, R6 ;  /* 0x0000000604107228 */ /* 0x000fd40000000000 */
[----:B------:R-:W-:Y:S01]  /*0da0*/  FSETP.GEU.AND P1, PT, |R17|, 6.5827683646048100446e-37, PT ;  /* 0x036000001100780b */ /* 0x000fe20003f2e200 */
[----:B0-----:R-:W-:-:S08]  /*0db0*/  DFMA R10, -R18, R8, 1 ;  /* 0x3ff00000120a742b */ /* 0x001fd00000000108 */
[----:B------:R-:W-:-:S08]  /*0dc0*/  DFMA R10, R10, R10, R10 ;  /* 0x0000000a0a0a722b */ /* 0x000fd0000000000a */
[----:B------:R-:W-:-:S08]  /*0dd0*/  DFMA R10, R8, R10, R8 ;  /* 0x0000000a080a722b */ /* 0x000fd00000000008 */
[----:B------:R-:W-:-:S08]  /*0de0*/  DFMA R8, -R18, R10, 1 ;  /* 0x3ff000001208742b */ /* 0x000fd0000000010a */
[----:B------:R-:W-:-:S08]  /*0df0*/  DFMA R8, R10, R8, R10 ;  /* 0x000000080a08722b */ /* 0x000fd0000000000a */
[----:B------:R-:W-:-:S08]  /*0e00*/  DMUL R4, R16, R8 ;  /* 0x0000000810047228 */ /* 0x000fd00000000000 */
[----:B------:R-:W-:-:S08]  /*0e10*/  DFMA R6, -R18, R4, R16 ;  /* 0x000000041206722b */ /* 0x000fd00000000110 */
[----:B------:R-:W-:-:S10]  /*0e20*/  DFMA R4, R8, R6, R4 ;  /* 0x000000060804722b */ /* 0x000fd40000000004 */
[----:B------:R-:W-:-:S05]  /*0e30*/  FFMA R2, RZ, R19, R5 ;  /* 0x00000013ff027223 */ /* 0x000fca0000000005 */
[----:B------:R-:W-:-:S13]  /*0e40*/  FSETP.GT.AND P0, PT, |R2|, 1.469367938527859385e-39, PT ;  /* 0x001000000200780b */ /* 0x000fda0003f04200 */
[----:B------:R-:W-:Y:S05]  /*0e50*/  @P0 BRA P1, `(.L_x_13) ;  /* 0x0000000000100947 */ /* 0x000fea0000800000 */
[----:B------:R-:W-:Y:S01]  /*0e60*/  IMAD.MOV.U32 R10, RZ, RZ, R16 ;  /* 0x000000ffff0a7224 */ /* 0x000fe200078e0010 */
[----:B------:R-:W-:Y:S01]  /*0e70*/  MOV R2, 0xea0 ;  /* 0x00000ea000027802 */ /* 0x000fe20000000f00 */
[----:B------:R-:W-:-:S07]  /*0e80*/  IMAD.MOV.U32 R11, RZ, RZ, R17 ;  /* 0x000000ffff0b7224 */ /* 0x000fce00078e0011 */
[----:B------:R-:W-:Y:S05]  /*0e90*/  CALL.REL.NOINC `($__internal_0_$__cuda_sm20_div_rn_f64_full) ;  /* 0x0000003800c87944 */ /* 0x000fea0003c00000 */
.L_x_13:
[----:B------:R-:W-:Y:S05]  /*0ea0*/  BSYNC.RECONVERGENT B2 ;  /* 0x0000000000027941 */ /* 0x000fea0003800200 */
.L_x_12:
[----:B------:R-:W-:Y:S01]  /*0eb0*/  DADD R28, RZ, R4 ;  /* 0x00000000ff1c7229 */ /* 0x000fe20000000004 */
[----:B------:R-:W-:Y:S02]  /*0ec0*/  IMAD.MOV.U32 R9, RZ, RZ, R20 ;  /* 0x000000ffff097224 */ /* 0x000fe400078e0014 */
[----:B------:R-:W-:-:S08]  /*0ed0*/  IMAD.MOV.U32 R31, RZ, RZ, R21 ;  /* 0x000000ffff1f7224 */ /* 0x000fd000078e0015 */
.L_x_9:
[----:B------:R-:W-:Y:S05]  /*0ee0*/  BSYNC.RECONVERGENT B1 ;  /* 0x0000000000017941 */ /* 0x000fea0003800200 */
.L_x_8:
[----:B------:R-:W-:-:S04]  /*0ef0*/  ISETP.NE.U32.AND P0, PT, R22, RZ, PT ;  /* 0x000000ff1600720c */ /* 0x000fc80003f05070 */
[----:B------:R-:W-:-:S13]  /*0f00*/  ISETP.NE.AND.EX P0, PT, R23, RZ, PT, P0 ;  /* 0x000000ff1700720c */ /* 0x000fda0003f05300 */
[----:B------:R-:W-:Y:S05]  /*0f10*/  @!P0 BRA `(.L_x_4) ;  /* 0x0000000c00188947 */ /* 0x000fea0003800000 */
.L_x_22:
[C---:B------:R-:W-:Y:S01]  /*0f20*/  IMAD.SHL.U32 R20, R9.reuse, 0x8, RZ ;  /* 0x0000000809147824 */ /* 0x040fe200078e00ff */
[----:B------:R-:W-:-:S04]  /*0f30*/  SHF.L.U64.HI R2, R9, 0x3, R31 ;  /* 0x0000000309027819 */ /* 0x000fc8000001021f */
[----:B------:R-:W-:-:S04]  /*0f40*/  IADD3 R24, P0, PT, R20, UR14, RZ ;  /* 0x0000000e14187c10 */ /* 0x000fc8000ff1e0ff */
[----:B------:R-:W-:-:S05]  /*0f50*/  IADD3.X R25, PT, PT, R2, UR15, RZ, P0, !PT ;  /* 0x0000000f02197c10 */ /* 0x000fca00087fe4ff */
[----:B------:R-:W2:Y:S01]  /*0f60*/  LDG.E.64 R10, desc[UR10][R24.64] ;  /* 0x0000000a180a7981 */ /* 0x000ea2000c1e1b00 */
[C---:B------:R-:W-:Y:S02]  /*0f70*/  IADD3 R22, P1, PT, R20.reuse, UR18, RZ ;  /* 0x0000001214167c10 */ /* 0x040fe4000ff3e0ff */
[----:B------:R-:W-:Y:S02]  /*0f80*/  IADD3 R20, P0, PT, R20, UR16, RZ ;  /* 0x0000001014147c10 */ /* 0x000fe4000ff1e0ff */
[C---:B------:R-:W-:Y:S02]  /*0f90*/  IADD3.X R23, PT, PT, R2.reuse, UR19, RZ, P1, !PT ;  /* 0x0000001302177c10 */ /* 0x040fe40008ffe4ff */
[----:B------:R-:W-:-:S03]  /*0fa0*/  IADD3.X R21, PT, PT, R2, UR17, RZ, P0, !PT ;  /* 0x0000001102157c10 */ /* 0x000fc600087fe4ff */
[----:B------:R0:W5:Y:S04]  /*0fb0*/  LDG.E.64 R6, desc[UR10][R22.64] ;  /* 0x0000000a16067981 */ /* 0x000168000c1e1b00 */
[----:B------:R0:W5:Y:S01]  /*0fc0*/  LDG.E.64 R4, desc[UR10][R20.64] ;  /* 0x0000000a14047981 */ /* 0x000162000c1e1b00 */
[----:B------:R-:W-:Y:S01]  /*0fd0*/  IMAD.MOV.U32 R16, RZ, RZ, 0x652b82fe ;  /* 0x652b82feff107424 */ /* 0x000fe200078e00ff */
[----:B------:R-:W-:Y:S01]  /*0fe0*/  UMOV UR20, 0xfefa39ef ;  /* 0xfefa39ef00147882 */ /* 0x000fe20000000000 */
[----:B------:R-:W-:Y:S01]  /*0ff0*/  IMAD.MOV.U32 R17, RZ, RZ, 0x3ff71547 ;  /* 0x3ff71547ff117424 */ /* 0x000fe200078e00ff */
[----:B------:R-:W-:Y:S01]  /*1000*/  UMOV UR21, 0x3fe62e42 ;  /* 0x3fe62e4200157882 */ /* 0x000fe20000000000 */
[----:B------:R-:W-:Y:S01]  /*1010*/  BSSY.RECONVERGENT B1, `(.L_x_14) ;  /* 0x0000038000017945 */ /* 0x000fe20003800200 */
[----:B--2---:R-:W-:-:S08]  /*1020*/  DADD R10, -R10, R12 ;  /* 0x000000000a0a7229 */ /* 0x004fd0000000010c */
        /* <DEDUP_REMOVED lines=41> */
[----:B0-----:R-:W-:Y:S06]  /*12c0*/  @!P0 BRA `(.L_x_15) ;  /* 0x0000000000308947 */ /* 0x001fec0003800000 */
[----:B------:R-:W-:Y:S01]  /*12d0*/  FSETP.GEU.AND P1, PT, |R11|, 4.2275390625, PT ;  /* 0x408748000b00780b */ /* 0x000fe20003f2e200 */
[C---:B------:R-:W-:Y:S02]  /*12e0*/  DSETP.GEU.AND P0, PT, R10.reuse, RZ, PT ;  /* 0x000000ff0a00722a */ /* 0x040fe40003f0e000 */
[----:B------:R-:W-:-:S10]  /*12f0*/  DADD R10, R10, +INF ;  /* 0x7ff000000a0a7429 */ /* 0x000fd40000000000 */
[----:B------:R-:W-:Y:S02]  /*1300*/  @!P1 LEA.HI R2, R16, R16, RZ, 0x1 ;  /* 0x0000001010029211 */ /* 0x000fe400078f08ff */
[----:B------:R-:W-:Y:S01]  /*1310*/  FSEL R18, R10, RZ, P0 ;  /* 0x000000ff0a127208 */ /* 0x000fe20000000000 */
[----:B------:R-:W-:Y:S01]  /*1320*/  @!P1 IMAD.MOV.U32 R10, RZ, RZ, RZ ;  /* 0x000000ffff0a9224 */ /* 0x000fe200078e00ff */
[----:B------:R-:W-:Y:S02]  /*1330*/  @!P1 SHF.R.S32.HI R17, RZ, 0x1, R2 ;  /* 0x00000001ff119819 */ /* 0x000fe40000011402 */
[----:B------:R-:W-:-:S03]  /*1340*/  FSEL R19, R11, RZ, P0 ;  /* 0x000000ff0b137208 */ /* 0x000fc60000000000 */
[----:B------:R-:W-:Y:S02]  /*1350*/  @!P1 IMAD.IADD R16, R16, 0x1, -R17 ;  /* 0x0000000110109824 */ /* 0x000fe400078e0a11 */
[----:B------:R-:W-:-:S03]  /*1360*/  @!P1 IMAD R33, R17, 0x100000, R33 ;  /* 0x0010000011219824 */ /* 0x000fc600078e0221 */
[----:B------:R-:W-:-:S06]  /*1370*/  @!P1 LEA R11, R16, 0x3ff00000, 0x14 ;  /* 0x3ff00000100b9811 */ /* 0x000fcc00078ea0ff */
[----:B------:R-:W-:-:S11]  /*1380*/  @!P1 DMUL R18, R32, R10 ;  /* 0x0000000a20129228 */ /* 0x000fd60000000000 */
.L_x_15:
[----:B------:R-:W-:Y:S05]  /*1390*/  BSYNC.RECONVERGENT B1 ;  /* 0x0000000000017941 */ /* 0x000fea0003800200 */
.L_x_14:
[----:B------:R-:W-:Y:S01]  /*13a0*/  DADD R18, -R18, 1 ;  /* 0x3ff0000012127429 */ /* 0x000fe20000000100 */
[----:B------:R-:W-:Y:S01]  /*13b0*/  IMAD.MOV.U32 R10, RZ, RZ, 0x1 ;  /* 0x00000001ff0a7424 */ /* 0x000fe200078e00ff */
[----:B-----5:R-:W-:Y:S01]  /*13c0*/  DADD R6, -R14, R6 ;  /* 0x000000000e067229 */ /* 0x020fe20000000106 */
[----:B------:R-:W-:Y:S03]  /*13d0*/  BSSY.RECONVERGENT B1, `(.L_x_16) ;  /* 0x0000011000017945 */ /* 0x000fe60003800200 */
[----:B------:R-:W0:Y:S02]  /*13e0*/  MUFU.RCP64H R11, R19 ;  /* 0x00000013000b7308 */ /* 0x000e240000001800 */
[----:B0-----:R-:W-:-:S08]  /*13f0*/  DFMA R16, -R18, R10, 1 ;  /* 0x3ff000001210742b */ /* 0x001fd0000000010a */
[----:B------:R-:W-:-:S08]  /*1400*/  DFMA R16, R16, R16, R16 ;  /* 0x000000101010722b */ /* 0x000fd00000000010 */
[----:B------:R-:W-:Y:S02]  /*1410*/  DFMA R16, R10, R16, R10 ;  /* 0x000000100a10722b */ /* 0x000fe4000000000a */
[----:B------:R-:W-:-:S06]  /*1420*/  DMUL R10, R4, R6 ;  /* 0x00000006040a7228 */ /* 0x000fcc0000000000 */
[----:B------:R-:W-:-:S04]  /*1430*/  DFMA R32, -R18, R16, 1 ;  /* 0x3ff000001220742b */ /* 0x000fc80000000110 */
[----:B------:R-:W-:-:S04]  /*1440*/  FSETP.GEU.AND P1, PT, |R11|, 6.5827683646048100446e-37, PT ;  /* 0x036000000b00780b */ /* 0x000fc80003f2e200 */
[----:B------:R-:W-:-:S08]  /*1450*/  DFMA R32, R16, R32, R16 ;  /* 0x000000201020722b */ /* 0x000fd00000000010 */
[----:B------:R-:W-:-:S08]  /*1460*/  DMUL R4, R10, R32 ;  /* 0x000000200a047228 */ /* 0x000fd00000000000 */
[----:B------:R-:W-:-:S08]  /*1470*/  DFMA R6, -R18, R4, R10 ;  /* 0x000000041206722b */ /* 0x000fd0000000010a */
[----:B------:R-:W-:-:S10]  /*1480*/  DFMA R4, R32, R6, R4 ;  /* 0x000000062004722b */ /* 0x000fd40000000004 */
[----:B------:R-:W-:-:S05]  /*1490*/  FFMA R2, RZ, R19, R5 ;  /* 0x00000013ff027223 */ /* 0x000fca0000000005 */
[----:B------:R-:W-:-:S13]  /*14a0*/  FSETP.GT.AND P0, PT, |R2|, 1.469367938527859385e-39, PT ;  /* 0x001000000200780b */ /* 0x000fda0003f04200 */
[----:B------:R-:W-:Y:S05]  /*14b0*/  @P0 BRA P1, `(.L_x_17) ;  /* 0x0000000000080947 */ /* 0x000fea0000800000 */
[----:B------:R-:W-:-:S07]  /*14c0*/  MOV R2, 0x14e0 ;  /* 0x000014e000027802 */ /* 0x000fce0000000f00 */
[----:B------:R-:W-:Y:S05]  /*14d0*/  CALL.REL.NOINC `($__internal_0_$__cuda_sm20_div_rn_f64_full) ;  /* 0x0000003400387944 */ /* 0x000fea0003c00000 */
.L_x_17:
[----:B------:R-:W-:Y:S05]  /*14e0*/  BSYNC.RECONVERGENT B1 ;  /* 0x0000000000017941 */ /* 0x000fea0003800200 */
.L_x_16:
[----:B------:R-:W-:Y:S01]  /*14f0*/  IMAD.SHL.U32 R11, R30, 0x8, RZ ;  /* 0x000000081e0b7824 */ /* 0x000fe200078e00ff */
[----:B------:R-:W-:-:S04]  /*1500*/  SHF.R.U32.HI R19, RZ, 0x1d, R30 ;  /* 0x0000001dff137819 */ /* 0x000fc8000001161e */
[----:B------:R-:W-:-:S05]  /*1510*/  IADD3 R24, P0, PT, R11, R24, RZ ;  /* 0x000000180b187210 */ /* 0x000fca0007f1e0ff */
[----:B------:R-:W-:-:S05]  /*1520*/  IMAD.X R25, R19, 0x1, R25, P0 ;  /* 0x0000000113197824 */ /* 0x000fca00000e0619 */
[----:B------:R-:W2:Y:S01]  /*1530*/  LDG.E.64 R16, desc[UR10][R24.64] ;  /* 0x0000000a18107981 */ /* 0x000ea2000c1e1b00 */
[C---:B------:R-:W-:Y:S02]  /*1540*/  IADD3 R6, P0, PT, R11.reuse, R20, RZ ;  /* 0x000000140b067210 */ /* 0x040fe40007f1e0ff */
[----:B------:R-:W-:-:S03]  /*1550*/  IADD3 R10, P1, PT, R11, R22, RZ ;  /* 0x000000160b0a7210 */ /* 0x000fc60007f3e0ff */
[C---:B------:R-:W-:Y:S02]  /*1560*/  IMAD.X R7, R19.reuse, 0x1, R21, P0 ;  /* 0x0000000113077824 */ /* 0x040fe400000e0615 */
[----:B------:R-:W-:-:S04]  /*1570*/  IMAD.X R11, R19, 0x1, R23, P1 ;  /* 0x00000001130b7824 */ /* 0x000fc800008e0617 */
[----:B------:R-:W5:Y:S04]  /*1580*/  LDG.E.64 R6, desc[UR10][R6.64] ;  /* 0x0000000a06067981 */ /* 0x000f68000c1e1b00 */
[----:B------:R-:W5:Y:S01]  /*1590*/  LDG.E.64 R10, desc[UR10][R10.64] ;  /* 0x0000000a0a0a7981 */ /* 0x000f62000c1e1b00 */
        /* <DEDUP_REMOVED lines=61> */
.L_x_19:
[----:B------:R-:W-:Y:S05]  /*1970*/  BSYNC.RECONVERGENT B1 ;  /* 0x0000000000017941 */ /* 0x000fea0003800200 */
.L_x_18:
[----:B------:R-:W-:Y:S01]  /*1980*/  DADD R18, -R20, 1 ;  /* 0x3ff0000014127429 */ /* 0x000fe20000000100 */
[----:B------:R-:W-:Y:S01]  /*1990*/  IMAD.MOV.U32 R16, RZ, RZ, 0x1 ;  /* 0x00000001ff107424 */ /* 0x000fe200078e00ff */
[----:B-----5:R-:W-:Y:S01]  /*19a0*/  DADD R10, -R14, R10 ;  /* 0x000000000e0a7229 */ /* 0x020fe2000000010a */
[----:B------:R-:W-:Y:S01]  /*19b0*/  BSSY.RECONVERGENT B1, `(.L_x_20) ;  /* 0x0000016000017945 */ /* 0x000fe20003800200 */
[----:B------:R-:W-:Y:S02]  /*19c0*/  DADD R28, R4, R28 ;  /* 0x00000000041c7229 */ /* 0x000fe4000000001c */
        /* <DEDUP_REMOVED lines=18> */
[----:B------:R-:W-:Y:S02]  /*1af0*/  IMAD.MOV.U32 R6, RZ, RZ, R4 ;  /* 0x000000ffff067224 */ /* 0x000fe400078e0004 */
[----:B------:R-:W-:-:S07]  /*1b00*/  IMAD.MOV.U32 R7, RZ, RZ, R5 ;  /* 0x000000ffff077224 */ /* 0x000fce00078e0005 */
.L_x_21:
[----:B------:R-:W-:Y:S05]  /*1b10*/  BSYNC.RECONVERGENT B1 ;  /* 0x0000000000017941 */ /* 0x000fea0003800200 */
.L_x_20:
[----:B------:R-:W-:Y:S01]  /*1b20*/  LEA R9, P0, R30, R9, 0x1 ;  /* 0x000000091e097211 */ /* 0x000fe200078008ff */
[----:B------:R-:W-:-:S03]  /*1b30*/  DADD R28, R28, R6 ;  /* 0x000000001c1c7229 */ /* 0x000fc60000000006 */
[----:B------:R-:W-:Y:S02]  /*1b40*/  LEA.HI.X R31, R30, R31, RZ, 0x1, P0 ;  /* 0x0000001f1e1f7211 */ /* 0x000fe400000f0cff */
[----:B------:R-:W-:-:S04]  /*1b50*/  ISETP.GE.U32.AND P0, PT, R9, UR8, PT ;  /* 0x0000000809007c0c */ /* 0x000fc8000bf06070 */
[----:B------:R-:W-:-:S13]  /*1b60*/  ISETP.GE.AND.EX P0, PT, R31, UR9, PT, P0 ;  /* 0x000000091f007c0c */ /* 0x000fda000bf06300 */
[----:B------:R-:W-:Y:S05]  /*1b70*/  @!P0 BRA `(.L_x_22) ;  /* 0xfffffff000e88947 */ /* 0x000fea000383ffff */
.L_x_4:
[----:B0123--:R-:W-:Y:S05]  /*1b80*/  BSYNC.RECONVERGENT B0 ;  /* 0x0000000000007941 */ /* 0x00ffea0003800200 */
.L_x_3:
[----:B------:R-:W0:Y:S01]  /*1b90*/  S2UR UR6, SR_CgaCtaId ;  /* 0x00000000000679c3 */ /* 0x000e220000008800 */
[----:B------:R-:W-:Y:S01]  /*1ba0*/  UMOV UR5, 0x400 ;  /* 0x0000040000057882 */ /* 0x000fe20000000000 */
[C---:B------:R-:W-:Y:S01]  /*1bb0*/  ISETP.GT.U32.AND P0, PT, R3.reuse, 0xff, PT ;  /* 0x000000ff0300780c */ /* 0x040fe20003f04070 */
[----:B------:R-:W-:Y:S01]  /*1bc0*/  UIADD3 UR4, UPT, UPT, UR5, 0x18, URZ ;  /* 0x0000001805047890 */ /* 0x000fe2000fffe0ff */
[----:B------:R-:W-:Y:S01]  /*1bd0*/  ISETP.GT.U32.AND P1, PT, R3, 0x7f, PT ;  /* 0x0000007f0300780c */ /* 0x000fe20003f24070 */
[----:B------:R-:W-:Y:S03]  /*1be0*/  BSSY.RECONVERGENT B0, `(.L_x_23) ;  /* 0x0000241000007945 */ /* 0x000fe60003800200 */
[----:B------:R-:W1:Y:S01]  /*1bf0*/  LDC R30, c[0x0][0x360] ;  /* 0x0000d800ff1e7b82 */ /* 0x000e620000000800 */
[----:B0-----:R-:W-:-:S06]  /*1c00*/  ULEA UR4, UR6, UR4, 0x18 ;  /* 0x0000000406047291 */ /* 0x001fcc000f8ec0ff */
[----:B------:R-:W-:Y:S01]  /*1c10*/  LEA R5, R3, UR4, 0x3 ;  /* 0x0000000403057c11 */ /* 0x000fe2000f8e18ff */
[----:B------:R-:W-:Y:S01]  /*1c20*/  ULEA UR4, UR6, UR5, 0x18 ;  /* 0x0000000506047291 */ /* 0x000fe2000f8ec0ff */
[----:B-1----:R-:W-:-:S03]  /*1c30*/  VIADD R2, R30, 0xffffffff ;  /* 0xffffffff1e027836 */ /* 0x002fc60000000000 */
[----:B------:R-:W-:Y:S01]  /*1c40*/  STS.64 [R5], R28 ;  /* 0x0000001c05007388 */ /* 0x000fe20000000a00 */
[----:B------:R-:W-:Y:S06]  /*1c50*/  BAR.SYNC.DEFER_BLOCKING 0x0 ;  /* 0x0000000000007b1d */ /* 0x000fec0000010000 */
[----:B------:R-:W-:Y:S04]  /*1c60*/  @!P0 LDS.64 R6, [R5+0x800] ;  /* 0x0008000005068984 */ /* 0x000fe80000000a00 */
[----:B------:R-:W0:Y:S02]  /*1c70*/  @!P0 LDS.64 R8, [R5] ;  /* 0x0000000005088984 */ /* 0x000e240000000a00 */
[----:B0-----:R-:W-:-:S07]  /*1c80*/  @!P0 DADD R6, R6, R8 ;  /* 0x0000000006068229 */ /* 0x001fce0000000008 */
[----:B------:R-:W-:Y:S01]  /*1c90*/  @!P0 STS.64 [R5], R6 ;  /* 0x0000000605008388 */ /* 0x000fe20000000a00 */
[----:B------:R-:W-:Y:S01]  /*1ca0*/  BAR.SYNC.DEFER_BLOCKING 0x0 ;  /* 0x0000000000007b1d */ /* 0x000fe20000010000 */
[----:B------:R-:W-:-:S05]  /*1cb0*/  ISETP.GT.U32.AND P0, PT, R3, 0x3f, PT ;  /* 0x0000003f0300780c */ /* 0x000fca0003f04070 */
        /* <DEDUP_REMOVED lines=35> */
[----:B------:R-:W-:-:S05]  /*1ef0*/  ISETP.NE.AND P0, PT, R3, RZ, PT ;  /* 0x000000ff0300720c */ /* 0x000fca0003f05270 */
[----:B------:R-:W-:Y:S04]  /*1f00*/  @!P1 LDS.64 R8, [R5+0x10] ;  /* 0x0000100005089984 */ /* 0x000fe80000000a00 */
[----:B------:R-:W0:Y:S02]  /*1f10*/  @!P1 LDS.64 R12, [R5] ;  /* 0x00000000050c9984 */ /* 0x000e240000000a00 */
[----:B0-----:R-:W-:-:S07]  /*1f20*/  @!P1 DADD R8, R8, R12 ;  /* 0x0000000008089229 */ /* 0x001fce000000000c */
[----:B------:R-:W-:Y:S01]  /*1f30*/  @!P1 STS.64 [R5], R8 ;  /* 0x0000000805009388 */ /* 0x000fe20000000a00 */
[----:B------:R-:W-:Y:S06]  /*1f40*/  BAR.SYNC.DEFER_BLOCKING 0x0 ;  /* 0x0000000000007b1d */ /* 0x000fec0000010000 */
[----:B------:R-:W-:Y:S04]  /*1f50*/  @!P0 LDS.64 R10, [UR4+0x20] ;  /* 0x00002004ff0a8984 */ /* 0x000fe80008000a00 */
[----:B------:R-:W0:Y:S02]  /*1f60*/  @!P0 LDS.64 R12, [R5] ;  /* 0x00000000050c8984 */ /* 0x000e240000000a00 */
[----:B0-----:R-:W-:-:S07]  /*1f70*/  @!P0 DADD R10, R10, R12 ;  /* 0x000000000a0a8229 */ /* 0x001fce000000000c */
[----:B------:R0:W-:Y:S01]  /*1f80*/  @!P0 STS.64 [R5], R10 ;  /* 0x0000000a05008388 */ /* 0x0001e20000000a00 */
[----:B------:R-:W-:Y:S01]  /*1f90*/  BAR.SYNC.DEFER_BLOCKING 0x0 ;  /* 0x0000000000007b1d */ /* 0x000fe20000010000 */
[----:B------:R-:W-:-:S05]  /*1fa0*/  ISETP.NE.AND P0, PT, R3, R2, PT ;  /* 0x000000020300720c */ /* 0x000fca0003f05270 */
[----:B------:R-:W1:Y:S08]  /*1fb0*/  LDS.64 R28, [UR4+0x1018] ;  /* 0x00101804ff1c7984 */ /* 0x000e700008000a00 */
[----:B0-----:R-:W-:Y:S05]  /*1fc0*/  @P0 BRA `(.L_x_24) ;  /* 0x0000002000080947 */ /* 0x001fea0003800000 */
[----:B------:R-:W1:Y:S01]  /*1fd0*/  LDC.64 R34, c[0x0][0x398] ;  /* 0x0000e600ff227b82 */ /* 0x000e620000000a00 */
[----:B------:R-:W-:Y:S04]  /*1fe0*/  LDS.64 R32, [UR4+0x10] ;  /* 0x00001004ff207984 */ /* 0x000fe80008000a00 */
[----:B------:R-:W0:Y:S01]  /*1ff0*/  LDS.64 R26, [UR4] ;  /* 0x00000004ff1a7984 */ /* 0x000e220008000a00 */
[----:B-1----:R-:W-:-:S04]  /*2000*/  LEA R34, P0, R28, R34, 0x3 ;  /* 0x000000221c227211 */ /* 0x002fc800078018ff */
[----:B------:R-:W-:-:S06]  /*2010*/  LEA.HI.X R35, R28, R35, R29, 0x3, P0 ;  /* 0x000000231c237211 */ /* 0x000fcc00000f1c1d */
[----:B------:R-:W5:Y:S01]  /*2020*/  LDG.E.64 R34, desc[UR10][R34.64] ;  /* 0x0000000a22227981 */ /* 0x000f62000c1e1b00 */
[----:B------:R-:W-:Y:S01]  /*2030*/  IMAD.MOV.U32 R24, RZ, RZ, 0x652b82fe ;  /* 0x652b82feff187424 */ /* 0x000fe200078e00ff */
[----:B------:R-:W-:Y:S01]  /*2040*/  UMOV UR6, 0xfefa39ef ;  /* 0xfefa39ef00067882 */ /* 0x000fe20000000000 */
[----:B------:R-:W-:Y:S01]  /*2050*/  IMAD.MOV.U32 R25, RZ, RZ, 0x3ff71547 ;  /* 0x3ff71547ff197424 */ /* 0x000fe200078e00ff */
[----:B------:R-:W-:Y:S01]  /*2060*/  UMOV UR7, 0x3fe62e42 ;  /* 0x3fe62e4200077882 */ /* 0x000fe20000000000 */
[----:B0-----:R-:W-:-:S08]  /*2070*/  DMUL R26, R32, R26 ;  /* 0x0000001a201a7228 */ /* 0x001fd00000000000 */
        /* <DEDUP_REMOVED lines=36> */
[C---:B------:R-:W-:Y:S02]  /*22c0*/  DFMA R22, R4.reuse, R6, 1 ;  /* 0x3ff000000416742b */ /* 0x040fe40000000006 */
[----:B------:R-:W0:Y:S06]  /*22d0*/  LDC.64 R6, c[0x0][0x3c0] ;  /* 0x0000f000ff067b82 */ /* 0x000e2c0000000a00 */
[----:B------:R-:W-:-:S10]  /*22e0*/  DFMA R22, R4, R22, 1 ;  /* 0x3ff000000416742b */ /* 0x000fd40000000016 */
[----:B------:R-:W-:Y:S02]  /*22f0*/  IMAD R21, R24, 0x100000, R23 ;  /* 0x0010000018157824 */ /* 0x000fe400078e0217 */
[----:B------:R-:W-:Y:S02]  /*2300*/  IMAD.MOV.U32 R20, RZ, RZ, R22 ;  /* 0x000000ffff147224 */ /* 0x000fe400078e0016 */
[--C-:B------:R-:W-:Y:S02]  /*2310*/  IMAD.MOV.U32 R5, RZ, RZ, R21.reuse ;  /* 0x000000ffff057224 */ /* 0x100fe400078e0015 */
[--C-:B------:R-:W-:Y:S02]  /*2320*/  IMAD.MOV.U32 R4, RZ, RZ, R20.reuse ;  /* 0x000000ffff047224 */ /* 0x100fe400078e0014 */
[----:B------:R-:W-:Y:S02]  /*2330*/  IMAD.MOV.U32 R8, RZ, RZ, R20 ;  /* 0x000000ffff087224 */ /* 0x000fe400078e0014 */
[----:B------:R-:W-:Y:S01]  /*2340*/  IMAD.MOV.U32 R9, RZ, RZ, R21 ;  /* 0x000000ffff097224 */ /* 0x000fe200078e0015 */
[----:B------:R-:W-:Y:S06]  /*2350*/  @!P2 BRA `(.L_x_25) ;  /* 0x000000000038a947 */ /* 0x000fec0003800000 */
[----:B------:R-:W-:Y:S01]  /*2360*/  FSETP.GEU.AND P1, PT, |R27|, 4.2275390625, PT ;  /* 0x408748001b00780b */ /* 0x000fe20003f2e200 */
[C---:B------:R-:W-:Y:S02]  /*2370*/  DADD R8, R26.reuse, +INF ;  /* 0x7ff000001a087429 */ /* 0x040fe40000000000 */
[----:B------:R-:W-:-:S08]  /*2380*/  DSETP.GEU.AND P0, PT, R26, RZ, PT ;  /* 0x000000ff1a00722a */ /* 0x000fd00003f0e000 */
[----:B------:R-:W-:Y:S02]  /*2390*/  FSEL R8, R8, RZ, P0 ;  /* 0x000000ff08087208 */ /* 0x000fe40000000000 */
[----:B------:R-:W-:Y:S01]  /*23a0*/  FSEL R9, R9, RZ, P0 ;  /* 0x000000ff09097208 */ /* 0x000fe20000000000 */
[----:B------:R-:W-:Y:S06]  /*23b0*/  @P1 BRA `(.L_x_25) ;  /* 0x0000000000201947 */ /* 0x000fec0003800000 */
[----:B------:R-:W-:Y:S01]  /*23c0*/  LEA.HI R2, R24, R24, RZ, 0x1 ;  /* 0x0000001818027211 */ /* 0x000fe200078f08ff */
[----:B------:R-:W-:-:S03]  /*23d0*/  IMAD.MOV.U32 R8, RZ, RZ, R22 ;  /* 0x000000ffff087224 */ /* 0x000fc600078e0016 */
[----:B------:R-:W-:-:S05]  /*23e0*/  SHF.R.S32.HI R9, RZ, 0x1, R2 ;  /* 0x00000001ff097819 */ /* 0x000fca0000011402 */
[----:B------:R-:W-:Y:S02]  /*23f0*/  IMAD.IADD R10, R24, 0x1, -R9 ;  /* 0x00000001180a7824 */ /* 0x000fe400078e0a09 */
[----:B------:R-:W-:-:S03]  /*2400*/  IMAD R9, R9, 0x100000, R23 ;  /* 0x0010000009097824 */ /* 0x000fc600078e0217 */
[----:B------:R-:W-:Y:S01]  /*2410*/  LEA R11, R10, 0x3ff00000, 0x14 ;  /* 0x3ff000000a0b7811 */ /* 0x000fe200078ea0ff */
[----:B------:R-:W-:-:S06]  /*2420*/  IMAD.MOV.U32 R10, RZ, RZ, RZ ;  /* 0x000000ffff0a7224 */ /* 0x000fcc00078e00ff */
[----:B------:R-:W-:-:S11]  /*2430*/  DMUL R8, R8, R10 ;  /* 0x0000000a08087228 */ /* 0x000fd60000000000 */
.L_x_25:
[----:B------:R-:W-:Y:S05]  /*2440*/  @!P2 BRA `(.L_x_26) ;  /* 0x000000000038a947 */ /* 0x000fea0003800000 */
        /* <DEDUP_REMOVED lines=14> */
.L_x_26:
[----:B0-----:R-:W-:Y:S01]  /*2530*/  DADD R18, R4, R6 ;  /* 0x0000000004127229 */ /* 0x001fe20000000006 */
[----:B------:R-:W-:-:S05]  /*2540*/  IMAD.MOV.U32 R10, RZ, RZ, 0x1 ;  /* 0x00000001ff0a7424 */ /* 0x000fca00078e00ff */
[----:B------:R-:W0:Y:S02]  /*2550*/  MUFU.RCP64H R11, R19 ;  /* 0x00000013000b7308 */ /* 0x000e240000001800 */
[----:B0-----:R-:W-:-:S08]  /*2560*/  DFMA R12, -R18, R10, 1 ;  /* 0x3ff00000120c742b */ /* 0x001fd0000000010a */
[----:B------:R-:W-:-:S08]  /*2570*/  DFMA R12, R12, R12, R12 ;  /* 0x0000000c0c0c722b */ /* 0x000fd0000000000c */
[----:B------:R-:W-:Y:S02]  /*2580*/  DFMA R12, R10, R12, R10 ;  /* 0x0000000c0a0c722b */ /* 0x000fe4000000000a */
[----:B------:R-:W-:-:S06]  /*2590*/  DADD R10, R4, 1 ;  /* 0x3ff00000040a7429 */ /* 0x000fcc0000000000 */
[----:B------:R-:W-:-:S04]  /*25a0*/  DFMA R14, -R18, R12, 1 ;  /* 0x3ff00000120e742b */ /* 0x000fc8000000010c */
[----:B------:R-:W-:-:S04]  /*25b0*/  FSETP.GEU.AND P1, PT, |R11|, 6.5827683646048100446e-37, PT ;  /* 0x036000000b00780b */ /* 0x000fc80003f2e200 */
[----:B------:R-:W-:-:S08]  /*25c0*/  DFMA R14, R12, R14, R12 ;  /* 0x0000000e0c0e722b */ /* 0x000fd0000000000c */
[----:B------:R-:W-:-:S08]  /*25d0*/  DMUL R4, R10, R14 ;  /* 0x0000000e0a047228 */ /* 0x000fd00000000000 */
[----:B------:R-:W-:-:S08]  /*25e0*/  DFMA R12, -R18, R4, R10 ;  /* 0x00000004120c722b */ /* 0x000fd0000000010a */
[----:B------:R-:W-:Y:S02]  /*25f0*/  DFMA R4, R14, R12, R4 ;  /* 0x0000000c0e04722b */ /* 0x000fe40000000004 */
[----:B------:R-:W-:-:S08]  /*2600*/  DFMA R14, R8, 2, R6 ;  /* 0x40000000080e782b */ /* 0x000fd00000000006 */
[----:B------:R-:W-:Y:S01]  /*2610*/  FFMA R2, RZ, R19, R5 ;  /* 0x00000013ff027223 */ /* 0x000fe20000000005 */
[----:B------:R-:W-:-:S04]  /*2620*/  DADD R14, R14, 1 ;  /* 0x3ff000000e0e7429 */ /* 0x000fc80000000000 */
[----:B------:R-:W-:-:S13]  /*2630*/  FSETP.GT.AND P0, PT, |R2|, 1.469367938527859385e-39, PT ;  /* 0x001000000200780b */ /* 0x000fda0003f04200 */
[----:B------:R-:W-:Y:S05]  /*2640*/  @P0 BRA P1, `(.L_x_27) ;  /* 0x0000000000080947 */ /* 0x000fea0000800000 */
[----:B------:R-:W-:-:S07]  /*2650*/  MOV R2, 0x2670 ;  /* 0x0000267000027802 */ /* 0x000fce0000000f00 */
[----:B-----5:R-:W-:Y:S05]  /*2660*/  CALL.REL.NOINC `($__internal_0_$__cuda_sm20_div_rn_f64_full) ;  /* 0x0000002000d47944 */ /* 0x020fea0003c00000 */
.L_x_27:
[----:B------:R-:W-:Y:S01]  /*2670*/  ISETP.GT.AND P0, PT, R5, 0xfffff, PT ;  /* 0x000fffff0500780c */ /* 0x000fe20003f04270 */
[----:B------:R-:W-:Y:S01]  /*2680*/  IMAD.MOV.U32 R6, RZ, RZ, R4 ;  /* 0x000000ffff067224 */ /* 0x000fe200078e0004 */
[----:B------:R-:W-:Y:S01]  /*2690*/  BSSY.RECONVERGENT B1, `(.L_x_28) ;  /* 0x000004f000017945 */ /* 0x000fe20003800200 */
[----:B------:R-:W-:-:S10]  /*26a0*/  IMAD.MOV.U32 R7, RZ, RZ, R5 ;  /* 0x000000ffff077224 */ /* 0x000fd400078e0005 */
[----:B------:R-:W-:-:S10]  /*26b0*/  @!P0 DMUL R6, R6, 1.80143985094819840000e+16 ;  /* 0x4350000006068828 */ /* 0x000fd40000000000 */
[----:B------:R-:W-:Y:S02]  /*26c0*/  @!P0 IMAD.MOV.U32 R5, RZ, RZ, R7 ;  /* 0x000000ffff058224 */ /* 0x000fe400078e0007 */
[----:B------:R-:W-:Y:S02]  /*26d0*/  @!P0 IMAD.MOV.U32 R4, RZ, RZ, R6 ;  /* 0x000000ffff048224 */ /* 0x000fe400078e0006 */
[----:B------:R-:W-:-:S05]  /*26e0*/  VIADD R2, R5, 0xffffffff ;  /* 0xffffffff05027836 */ /* 0x000fca0000000000 */
[----:B------:R-:W-:Y:S01]  /*26f0*/  ISETP.GT.U32.AND P1, PT, R2, 0x7feffffe, PT ;  /* 0x7feffffe0200780c */ /* 0x000fe20003f24070 */
[----:B------:R-:W-:Y:S02]  /*2700*/  IMAD.MOV.U32 R2, RZ, RZ, -0x3ff ;  /* 0xfffffc01ff027424 */ /* 0x000fe400078e00ff */
[----:B------:R-:W-:-:S10]  /*2710*/  @!P0 IMAD.MOV.U32 R2, RZ, RZ, -0x435 ;  /* 0xfffffbcbff028424 */ /* 0x000fd400078e00ff */
[----:B------:R-:W-:Y:S05]  /*2720*/  @P1 BRA `(.L_x_29) ;  /* 0x0000000000fc1947 */ /* 0x000fea0003800000 */
[----:B------:R-:W-:Y:S01]  /*2730*/  LOP3.LUT R6, R5, 0xfffff, RZ, 0xc0, !PT ;  /* 0x000fffff05067812 */ /* 0x000fe200078ec0ff */
[----:B------:R-:W-:Y:S01]  /*2740*/  IMAD.MOV.U32 R12, RZ, RZ, RZ ;  /* 0x000000ffff0c7224 */ /* 0x000fe200078e00ff */
[----:B------:R-:W-:Y:S01]  /*2750*/  UMOV UR6, 0x3ae80f1e ;  /* 0x3ae80f1e00067882 */ /* 0x000fe20000000000 */
[----:B------:R-:W-:Y:S01]  /*2760*/  IMAD.MOV.U32 R18, RZ, RZ, -0x748574fc ;  /* 0x8b7a8b04ff127424 */ /* 0x000fe200078e00ff */
[----:B------:R-:W-:Y:S01]  /*2770*/  LOP3.LUT R7, R6, 0x3ff00000, RZ, 0xfc, !PT ;  /* 0x3ff0000006077812 */ /* 0x000fe200078efcff */
[----:B------:R-:W-:Y:S01]  /*2780*/  IMAD.MOV.U32 R6, RZ, RZ, R4 ;  /* 0x000000ffff067224 */ /* 0x000fe200078e0004 */
[----:B------:R-:W-:Y:S01]  /*2790*/  UMOV UR7, 0x3eb1380b ;  /* 0x3eb1380b00077882 */ /* 0x000fe20000000000 */
[----:B------:R-:W-:Y:S01]  /*27a0*/  IMAD.MOV.U32 R19, RZ, RZ, 0x3ed0ee25 ;  /* 0x3ed0ee25ff137424 */ /* 0x000fe200078e00ff */
[----:B------:R-:W-:Y:S02]  /*27b0*/  ISETP.GE.U32.AND P0, PT, R7, 0x3ff6a09f, PT ;  /* 0x3ff6a09f0700780c */ /* 0x000fe40003f06070 */
[----:B------:R-:W-:-:S11]  /*27c0*/  LEA.HI R5, R5, R2, RZ, 0xc ;  /* 0x0000000205057211 */ /* 0x000fd600078f60ff */
[----:B------:R-:W-:Y:S02]  /*27d0*/  @P0 VIADD R9, R7, 0xfff00000 ;  /* 0xfff0000007090836 */ /* 0x000fe40000000000 */
[----:B------:R-:W-:Y:S02]  /*27e0*/  @P0 VIADD R5, R5, 0x1 ;  /* 0x0000000105050836 */ /* 0x000fe40000000000 */
[----:B------:R-:W-:-:S03]  /*27f0*/  @P0 IMAD.MOV.U32 R7, RZ, RZ, R9 ;  /* 0x000000ffff070224 */ /* 0x000fc600078e0009 */
[----:B------:R-:W-:Y:S01]  /*2800*/  LOP3.LUT R4, R5, 0x80000000, RZ, 0x3c, !PT ;  /* 0x8000000005047812 */ /* 0x000fe200078e3cff */
[----:B------:R-:W-:Y:S02]  /*2810*/  IMAD.MOV.U32 R5, RZ, RZ, 0x43300000 ;  /* 0x43300000ff057424 */ /* 0x000fe400078e00ff */
[C---:B------:R-:W-:Y:S02]  /*2820*/  DADD R16, R6.reuse, 1 ;  /* 0x3ff0000006107429 */ /* 0x040fe40000000000 */
[----:B------:R-:W-:-:S04]  /*2830*/  DADD R6, R6, -1 ;  /* 0xbff0000006067429 */ /* 0x000fc80000000000 */
[----:B------:R-:W0:Y:S02]  /*2840*/  MUFU.RCP64H R13, R17 ;  /* 0x00000011000d7308 */ /* 0x000e240000001800 */
[----:B0-----:R-:W-:-:S08]  /*2850*/  DFMA R8, -R16, R12, 1 ;  /* 0x3ff000001008742b */ /* 0x001fd0000000010c */
[----:B------:R-:W-:-:S08]  /*2860*/  DFMA R8, R8, R8, R8 ;  /* 0x000000080808722b */ /* 0x000fd00000000008 */
[----:B------:R-:W-:-:S08]  /*2870*/  DFMA R12, R12, R8, R12 ;  /* 0x000000080c0c722b */ /* 0x000fd0000000000c */
[----:B------:R-:W-:-:S08]  /*2880*/  DMUL R10, R6, R12 ;  /* 0x0000000c060a7228 */ /* 0x000fd00000000000 */
[----:B------:R-:W-:-:S08]  /*2890*/  DFMA R10, R6, R12, R10 ;  /* 0x0000000c060a722b */ /* 0x000fd0000000000a */
[----:B------:R-:W-:-:S08]  /*28a0*/  DMUL R8, R10, R10 ;  /* 0x0000000a0a087228 */ /* 0x000fd00000000000 */
[----:B------:R-:W-:Y:S01]  /*28b0*/  DFMA R16, R8, UR6, R18 ;  /* 0x0000000608107c2b */ /* 0x000fe20008000012 */
[----:B------:R-:W-:Y:S01]  /*28c0*/  UMOV UR6, 0x9f02676f ;  /* 0x9f02676f00067882 */ /* 0x000fe20000000000 */
[----:B------:R-:W-:Y:S01]  /*28d0*/  UMOV UR7, 0x3ef3b266 ;  /* 0x3ef3b26600077882 */ /* 0x000fe20000000000 */
[----:B------:R-:W-:-:S05]  /*28e0*/  DADD R18, R6, -R10 ;  /* 0x0000000006127229 */ /* 0x000fca000000080a */
[----:B------:R-:W-:Y:S01]  /*28f0*/  DFMA R16, R8, R16, UR6 ;  /* 0x0000000608107e2b */ /* 0x000fe20008000010 */
[----:B------:R-:W-:Y:S01]  /*2900*/  UMOV UR6, 0xa9ab0956 ;  /* 0xa9ab095600067882 */ /* 0x000fe20000000000 */
[----:B------:R-:W-:Y:S01]  /*2910*/  UMOV UR7, 0x3f1745cb ;  /* 0x3f1745cb00077882 */ /* 0x000fe20000000000 */
[----:B------:R-:W-:-:S05]  /*2920*/  DADD R18, R18, R18 ;  /* 0x0000000012127229 */ /* 0x000fca0000000012 */
[----:B------:R-:W-:Y:S01]  /*2930*/  DFMA R16, R8, R16, UR6 ;  /* 0x0000000608107e2b */ /* 0x000fe20008000010 */
[----:B------:R-:W-:Y:S01]  /*2940*/  UMOV UR6, 0x2d1b5154 ;  /* 0x2d1b515400067882 */ /* 0x000fe20000000000 */
[----:B------:R-:W-:Y:S01]  /*2950*/  UMOV UR7, 0x3f3c71c7 ;  /* 0x3f3c71c700077882 */ /* 0x000fe20000000000 */
[----:B------:R-:W-:-:S05]  /*2960*/  DFMA R18, R6, -R10, R18 ;  /* 0x8000000a0612722b */ /* 0x000fca0000000012 */
[----:B------:R-:W-:Y:S01]  /*2970*/  DFMA R16, R8, R16, UR6 ;  /* 0x0000000608107e2b */ /* 0x000fe20008000010 */
[----:B------:R-:W-:Y:S01]  /*2980*/  UMOV UR6, 0x923be72d ;  /* 0x923be72d00067882 */ /* 0x000fe20000000000 */
[----:B------:R-:W-:Y:S01]  /*2990*/  UMOV UR7, 0x3f624924 ;  /* 0x3f62492400077882 */ /* 0x000fe20000000000 */
[----:B------:R-:W-:-:S05]  /*29a0*/  DMUL R18, R12, R18 ;  /* 0x000000120c127228 */ /* 0x000fca0000000000 */
[----:B------:R-:W-:Y:S01]  /*29b0*/  DFMA R16, R8, R16, UR6 ;  /* 0x0000000608107e2b */ /* 0x000fe20008000010 */
[----:B------:R-:W-:Y:S01]  /*29c0*/  UMOV UR6, 0x9999a3c4 ;  /* 0x9999a3c400067882 */ /* 0x000fe20000000000 */
[----:B------:R-:W-:-:S06]  /*29d0*/  UMOV UR7, 0x3f899999 ;  /* 0x3f89999900077882 */ /* 0x000fcc0000000000 */
[----:B------:R-:W-:Y:S01]  /*29e0*/  DFMA R16, R8, R16, UR6 ;  /* 0x0000000608107e2b */ /* 0x000fe20008000010 */
[----:B------:R-:W-:Y:S01]  /*29f0*/  UMOV UR6, 0x80000000 ;  /* 0x8000000000067882 */ /* 0x000fe20000000000 */
[----:B------:R-:W-:Y:S02]  /*2a00*/  UMOV UR7, 0x43300000 ;  /* 0x4330000000077882 */ /* 0x000fe40000000000 */
[----:B------:R-:W-:Y:S01]  /*2a10*/  DADD R4, R4, -UR6 ;  /* 0x8000000604047e29 */ /* 0x000fe20008000000 */
[----:B------:R-:W-:Y:S01]  /*2a20*/  UMOV UR6, 0x55555554 ;  /* 0x5555555400067882 */ /* 0x000fe20000000000 */
[----:B------:R-:W-:Y:S02]  /*2a30*/  UMOV UR7, 0x3fb55555 ;  /* 0x3fb5555500077882 */ /* 0x000fe40000000000 */
[----:B------:R-:W-:Y:S01]  /*2a40*/  DFMA R16, R8, R16, UR6 ;  /* 0x0000000608107e2b */ /* 0x000fe20008000010 */
[----:B------:R-:W-:Y:S01]  /*2a50*/  UMOV UR6, 0xfefa39ef ;  /* 0xfefa39ef00067882 */ /* 0x000fe20000000000 */
[----:B------:R-:W-:-:S02]  /*2a60*/  UMOV UR7, 0x3fe62e42 ;  /* 0x3fe62e4200077882 */ /* 0x000fc40000000000 */
[----:B------:R-:W-:-:S04]  /*2a70*/  DFMA R12, R4, UR6, R10 ;  /* 0x00000006040c7c2b */ /* 0x000fc8000800000a */
[----:B------:R-:W-:-:S04]  /*2a80*/  DMUL R16, R8, R16 ;  /* 0x0000001008107228 */ /* 0x000fc80000000000 */
[----:B------:R-:W-:Y:S01]  /*2a90*/  DFMA R6, R4, -UR6, R12 ;  /* 0x8000000604067c2b */ /* 0x000fe2000800000c */
[----:B------:R-:W-:Y:S01]  /*2aa0*/  UMOV UR6, 0x3b39803f ;  /* 0x3b39803f00067882 */ /* 0x000fe20000000000 */
[----:B------:R-:W-:Y:S02]  /*2ab0*/  UMOV UR7, 0x3c7abc9e ;  /* 0x3c7abc9e00077882 */ /* 0x000fe40000000000 */
[----:B------:R-:W-:-:S04]  /*2ac0*/  DFMA R16, R10, R16, R18 ;  /* 0x000000100a10722b */ /* 0x000fc80000000012 */
[----:B------:R-:W-:-:S08]  /*2ad0*/  DADD R6, -R10, R6 ;  /* 0x000000000a067229 */ /* 0x000fd00000000106 */
[----:B------:R-:W-:-:S08]  /*2ae0*/  DADD R6, R16, -R6 ;  /* 0x0000000010067229 */ /* 0x000fd00000000806 */
[----:B------:R-:W-:-:S08]  /*2af0*/  DFMA R6, R4, UR6, R6 ;  /* 0x0000000604067c2b */ /* 0x000fd00008000006 */
[----:B------:R-:W-:Y:S01]  /*2b00*/  DADD R12, R12, R6 ;  /* 0x000000000c0c7229 */ /* 0x000fe20000000006 */
[----:B------:R-:W-:Y:S10]  /*2b10*/  BRA `(.L_x_30) ;  /* 0x0000000000187947 */ /* 0x000ff40003800000 */
.L_x_29:
[----:B------:R-:W-:Y:S01]  /*2b20*/  IMAD.MOV.U32 R4, RZ, RZ, 0x0 ;  /* 0x00000000ff047424 */ /* 0x000fe200078e00ff */
[----:B------:R-:W-:Y:S01]  /*2b30*/  LOP3.LUT P0, RZ, R7, 0x7fffffff, RZ, 0xc0, !PT ;  /* 0x7fffffff07ff7812 */ /* 0x000fe2000780c0ff */
[----:B------:R-:W-:-:S06]  /*2b40*/  IMAD.MOV.U32 R5, RZ, RZ, 0x7ff00000 ;  /* 0x7ff00000ff057424 */ /* 0x000fcc00078e00ff */
[----:B------:R-:W-:-:S10]  /*2b50*/  DFMA R4, R6, R4, +INF ;  /* 0x7ff000000604742b */ /* 0x000fd40000000004 */
[----:B------:R-:W-:Y:S02]  /*2b60*/  FSEL R12, R4, RZ, P0 ;  /* 0x000000ff040c7208 */ /* 0x000fe40000000000 */
[----:B------:R-:W-:-:S07]  /*2b70*/  FSEL R13, R5, -QNAN , P0 ;  /* 0xfff00000050d7808 */ /* 0x000fce0000000000 */
.L_x_30:
[----:B------:R-:W-:Y:S05]  /*2b80*/  BSYNC.RECONVERGENT B1 ;  /* 0x0000000000017941 */ /* 0x000fea0003800200 */
.L_x_28:
[----:B------:R-:W0:Y:S01]  /*2b90*/  LDC.64 R18, c[0x0][0x3c0] ;  /* 0x0000f000ff127b82 */ /* 0x000e220000000a00 */
[----:B------:R-:W-:Y:S01]  /*2ba0*/  IMAD.MOV.U32 R4, RZ, RZ, 0x1 ;  /* 0x00000001ff047424 */ /* 0x000fe200078e00ff */
[----:B------:R-:W-:Y:S01]  /*2bb0*/  FSETP.GEU.AND P1, PT, |R15|, 6.5827683646048100446e-37, PT ;  /* 0x036000000f00780b */ /* 0x000fe20003f2e200 */
[----:B0-----:R-:W-:-:S08]  /*2bc0*/  DADD R18, R18, -1 ;  /* 0xbff0000012127429 */ /* 0x001fd00000000000 */
[----:B------:R-:W-:-:S06]  /*2bd0*/  DADD R18, R18, R18 ;  /* 0x0000000012127229 */ /* 0x000fcc0000000012 */
[----:B------:R-:W0:Y:S02]  /*2be0*/  MUFU.RCP64H R5, R19 ;  /* 0x0000001300057308 */ /* 0x000e240000001800 */
        /* <DEDUP_REMOVED lines=14> */
[----:B-----5:R-:W-:Y:S05]  /*2cd0*/  CALL.REL.NOINC `($__internal_0_$__cuda_sm20_div_rn_f64_full) ;  /* 0x0000001c00387944 */ /* 0x020fea0003c00000 */
[----:B------:R-:W-:Y:S02]  /*2ce0*/  IMAD.MOV.U32 R6, RZ, RZ, R4 ;  /* 0x000000ffff067224 */ /* 0x000fe400078e0004 */
[----:B------:R-:W-:-:S07]  /*2cf0*/  IMAD.MOV.U32 R7, RZ, RZ, R5 ;  /* 0x000000ffff077224 */ /* 0x000fce00078e0005 */
.L_x_31:
[----:B------:R-:W0:Y:S01]  /*2d00*/  LDCU UR5, c[0x0][0x3cc] ;  /* 0x00007980ff0577ac */ /* 0x000e220008000800 */
[----:B------:R-:W1:Y:S01]  /*2d10*/  LDC.64 R8, c[0x0][0x3c8] ;  /* 0x0000f200ff087b82 */ /* 0x000e620000000a00 */
[----:B------:R-:W-:Y:S01]  /*2d20*/  IMAD.MOV.U32 R4, RZ, RZ, 0x1 ;  /* 0x00000001ff047424 */ /* 0x000fe200078e00ff */
[----:B------:R-:W-:Y:S01]  /*2d30*/  DFMA R12, R6, R12, 1 ;  /* 0x3ff00000060c742b */ /* 0x000fe2000000000c */
[----:B------:R-:W2:Y:S05]  /*2d40*/  LDCU.64 UR6, c[0x0][0x3d0] ;  /* 0x00007a00ff0677ac */ /* 0x000eaa0008000a00 */
[----:B------:R-:W3:Y:S02]  /*2d50*/  LDC R14, c[0x0][0x3d4] ;  /* 0x0000f500ff0e7b82 */ /* 0x000ee40000000800 */
[----:B-----5:R-:W-:Y:S01]  /*2d60*/  DADD R34, R34, -R12 ;  /* 0x0000000022227229 */ /* 0x020fe2000000080c */
[----:B0-----:R-:W1:Y:S01]  /*2d70*/  MUFU.RCP64H R5, UR5 ;  /* 0x0000000500057d08 */ /* 0x001e620008001800 */
[----:B---3--:R-:W-:Y:S01]  /*2d80*/  FSETP.GEU.AND P1, PT, |R14|, 6.5827683646048100446e-37, PT ;  /* 0x036000000e00780b */ /* 0x008fe20003f2e200 */
[----:B-1----:R-:W-:-:S08]  /*2d90*/  DFMA R10, R4, -R8, 1 ;  /* 0x3ff00000040a742b */ /* 0x002fd00000000808 */
[----:B------:R-:W-:-:S08]  /*2da0*/  DFMA R10, R10, R10, R10 ;  /* 0x0000000a0a0a722b */ /* 0x000fd0000000000a */
[----:B------:R-:W-:-:S08]  /*2db0*/  DFMA R10, R4, R10, R4 ;  /* 0x0000000a040a722b */ /* 0x000fd00000000004 */
[----:B------:R-:W-:-:S08]  /*2dc0*/  DFMA R4, R10, -R8, 1 ;  /* 0x3ff000000a04742b */ /* 0x000fd00000000808 */
[----:B------:R-:W-:-:S08]  /*2dd0*/  DFMA R10, R10, R4, R10 ;  /* 0x000000040a0a722b */ /* 0x000fd0000000000a */
[----:B--2---:R-:W-:-:S08]  /*2de0*/  DMUL R4, R10, UR6 ;  /* 0x000000060a047c28 */ /* 0x004fd00008000000 */
[----:B------:R-:W-:-:S08]  /*2df0*/  DFMA R8, R4, -R8, UR6 ;  /* 0x0000000604087e2b */ /* 0x000fd00008000808 */
[----:B------:R-:W-:-:S10]  /*2e00*/  DFMA R4, R10, R8, R4 ;  /* 0x000000080a04722b */ /* 0x000fd40000000004 */
[----:B------:R-:W-:-:S05]  /*2e10*/  FFMA R2, RZ, UR5, R5 ;  /* 0x00000005ff027c23 */ /* 0x000fca0008000005 */
[----:B------:R-:W-:-:S13]  /*2e20*/  FSETP.GT.AND P0, PT, |R2|, 1.469367938527859385e-39, PT ;  /* 0x001000000200780b */ /* 0x000fda0003f04200 */
[----:B------:R-:W-:Y:S05]  /*2e30*/  @P0 BRA P1, `(.L_x_32) ;  /* 0x0000000000200947 */ /* 0x000fea0000800000 */
[----:B------:R-:W0:Y:S01]  /*2e40*/  LDCU.64 UR6, c[0x0][0x3d0] ;  /* 0x00007a00ff0677ac */ /* 0x000e220008000a00 */
[----:B------:R-:W-:Y:S01]  /*2e50*/  MOV R2, 0x2ec0 ;  /* 0x00002ec000027802 */ /* 0x000fe20000000f00 */
[----:B------:R-:W1:Y:S01]  /*2e60*/  LDCU.64 UR8, c[0x0][0x3c8] ;  /* 0x00007900ff0877ac */ /* 0x000e620008000a00 */
[----:B0-----:R-:W-:Y:S02]  /*2e70*/  IMAD.U32 R10, RZ, RZ, UR6 ;  /* 0x00000006ff0a7e24 */ /* 0x001fe4000f8e00ff */
[----:B------:R-:W-:Y:S02]  /*2e80*/  IMAD.U32 R11, RZ, RZ, UR7 ;  /* 0x00000007ff0b7e24 */ /* 0x000fe4000f8e00ff */
[----:B-1----:R-:W-:Y:S02]  /*2e90*/  IMAD.U32 R18, RZ, RZ, UR8 ;  /* 0x00000008ff127e24 */ /* 0x002fe4000f8e00ff */
[----:B------:R-:W-:-:S07]  /*2ea0*/  IMAD.U32 R19, RZ, RZ, UR9 ;  /* 0x00000009ff137e24 */ /* 0x000fce000f8e00ff */
[----:B------:R-:W-:Y:S05]  /*2eb0*/  CALL.REL.NOINC `($__internal_0_$__cuda_sm20_div_rn_f64_full) ;  /* 0x0000001800c07944 */ /* 0x000fea0003c00000 */
.L_x_32:
[----:B------:R-:W0:Y:S01]  /*2ec0*/  LDCU.64 UR6, c[0x0][0x380] ;  /* 0x00007000ff0677ac */ /* 0x000e220008000a00 */
[----:B------:R-:W0:Y:S02]  /*2ed0*/  LDCU.64 UR8, c[0x0][0x3a8] ;  /* 0x00007500ff0877ac */ /* 0x000e240008000a00 */
[----:B0-----:R-:W-:-:S04]  /*2ee0*/  ULEA UR5, UP0, UR6, UR8, 0x3 ;  /* 0x0000000806057291 */ /* 0x001fc8000f8018ff */
[----:B------:R-:W-:Y:S02]  /*2ef0*/  ULEA.HI.X UR6, UR6, UR9, UR7, 0x3, UP0 ;  /* 0x0000000906067291 */ /* 0x000fe400080f1c07 */
[----:B------:R-:W-:-:S04]  /*2f00*/  IMAD.U32 R14, RZ, RZ, UR5 ;  /* 0x00000005ff0e7e24 */ /* 0x000fc8000f8e00ff */
[----:B------:R-:W-:-:S05]  /*2f10*/  IMAD.U32 R15, RZ, RZ, UR6 ;  /* 0x00000006ff0f7e24 */ /* 0x000fca000f8e00ff */
[----:B------:R0:W2:Y:S01]  /*2f20*/  LDG.E.64 R8, desc[UR10][R14.64+-0x8] ;  /* 0xfffff80a0e087981 */ /* 0x0000a2000c1e1b00 */
[----:B------:R-:W1:Y:S03]  /*2f30*/  LDC.64 R16, c[0x0][0x3a8] ;  /* 0x0000ea00ff107b82 */ /* 0x000e660000000a00 */
[----:B-1----:R-:W3:Y:S01]  /*2f40*/  LDG.E.64 R16, desc[UR10][R16.64] ;  /* 0x0000000a10107981 */ /* 0x002ee2000c1e1b00 */
[----:B------:R-:W-:Y:S01]  /*2f50*/  IMAD.MOV.U32 R18, RZ, RZ, 0x652b82fe ;  /* 0x652b82feff127424 */ /* 0x000fe200078e00ff */
[----:B------:R-:W-:Y:S01]  /*2f60*/  UMOV UR6, 0xfefa39ef ;  /* 0xfefa39ef00067882 */ /* 0x000fe20000000000 */
[----:B------:R-:W-:Y:S01]  /*2f70*/  IMAD.MOV.U32 R19, RZ, RZ, 0x3ff71547 ;  /* 0x3ff71547ff137424 */ /* 0x000fe200078e00ff */
[----:B------:R-:W-:Y:S01]  /*2f80*/  UMOV UR7, 0x3fe62e42 ;  /* 0x3fe62e4200077882 */ /* 0x000fe20000000000 */
[----:B------:R-:W-:Y:S01]  /*2f90*/  UMOV UR8, 0x3b39803f ;  /* 0x3b39803f00087882 */ /* 0x000fe20000000000 */
[----:B------:R-:W-:Y:S01]  /*2fa0*/  UMOV UR9, 0x3c7abc9e ;  /* 0x3c7abc9e00097882 */ /* 0x000fe20000000000 */
[----:B0-----:R-:W-:Y:S01]  /*2fb0*/  IMAD.MOV.U32 R14, RZ, RZ, -0x35dec16 ;  /* 0xfca213eaff0e7424 */ /* 0x001fe200078e00ff */
[----:B------:R-:W-:Y:S01]  /*2fc0*/  UMOV UR14, 0x69ce2bdf ;  /* 0x69ce2bdf000e7882 */ /* 0x000fe20000000000 */
[----:B------:R-:W-:Y:S01]  /*2fd0*/  IMAD.MOV.U32 R15, RZ, RZ, 0x3e928af3 ;  /* 0x3e928af3ff0f7424 */ /* 0x000fe200078e00ff */
[----:B------:R-:W-:Y:S01]  /*2fe0*/  UMOV UR15, 0x3e5ade15 ;  /* 0x3e5ade15000f7882 */ /* 0x000fe20000000000 */
[----:B------:R-:W-:Y:S01]  /*2ff0*/  UMOV UR16, 0x62401315 ;  /* 0x6240131500107882 */ /* 0x000fe20000000000 */
[----:B------:R-:W-:Y:S01]  /*3000*/  UMOV UR17, 0x3ec71dee ;  /* 0x3ec71dee00117882 */ /* 0x000fe20000000000 */
[----:B------:R-:W-:Y:S01]  /*3010*/  UMOV UR18, 0x7c89eb71 ;  /* 0x7c89eb7100127882 */ /* 0x000fe20000000000 */
[----:B------:R-:W-:Y:S01]  /*3020*/  UMOV UR19, 0x3efa0199 ;  /* 0x3efa019900137882 */ /* 0x000fe20000000000 */
[----:B------:R-:W-:Y:S01]  /*3030*/  UMOV UR20, 0x14761f65 ;  /* 0x14761f6500147882 */ /* 0x000fe20000000000 */
[----:B------:R-:W-:Y:S01]  /*3040*/  UMOV UR21, 0x3f2a01a0 ;  /* 0x3f2a01a000157882 */ /* 0x000fe20000000000 */
[----:B------:R-:W-:Y:S01]  /*3050*/  UMOV UR5, 0x400 ;  /* 0x0000040000057882 */ /* 0x000fe20000000000 */
[----:B------:R-:W-:Y:S01]  /*3060*/  FSETP.GEU.AND P0, PT, |R27|, 4.1917929649353027344, PT ;  /* 0x4086232b1b00780b */ /* 0x000fe20003f0e200 */
[----:B--2---:R-:W-:-:S08]  /*3070*/  DMUL R8, R32, R8 ;  /* 0x0000000820087228 */ /* 0x004fd00000000000 */
[----:B------:R-:W-:Y:S02]  /*3080*/  DFMA R6, R8, R18, 6.75539944105574400000e+15 ;  /* 0x433800000806742b */ /* 0x000fe40000000012 */
[----:B------:R-:W-:-:S06]  /*3090*/  FSETP.GEU.AND P2, PT, |R9|, 4.1917929649353027344, PT ;  /* 0x4086232b0900780b */ /* 0x000fcc0003f4e200 */
[----:B------:R-:W-:-:S08]  /*30a0*/  DADD R12, R6, -6.75539944105574400000e+15 ;  /* 0xc3380000060c7429 */ /* 0x000fd00000000000 */
[----:B------:R-:W-:Y:S02]  /*30b0*/  DFMA R10, R12, -UR6, R8 ;  /* 0x800000060c0a7c2b */ /* 0x000fe40008000008 */
[----:B---3--:R-:W-:-:S06]  /*30c0*/  DMUL R32, R32, R16 ;  /* 0x0000001020207228 */ /* 0x008fcc0000000000 */
[----:B------:R-:W-:Y:S02]  /*30d0*/  DFMA R12, R12, -UR8, R10 ;  /* 0x800000080c0c7c2b */ /* 0x000fe4000800000a */
[----:B------:R-:W-:Y:S02]  /*30e0*/  DFMA R10, R32, R18, 6.75539944105574400000e+15 ;  /* 0x43380000200a742b */ /* 0x000fe40000000012 */
[----:B------:R-:W-:-:S04]  /*30f0*/  FSETP.GEU.AND P1, PT, |R33|, 4.1917929649353027344, PT ;  /* 0x4086232b2100780b */ /* 0x000fc80003f2e200 */
[----:B------:R-:W-:Y:S02]  /*3100*/  DFMA R16, R12, UR14, R14 ;  /* 0x0000000e0c107c2b */ /* 0x000fe4000800000e */
[----:B------:R-:W-:-:S06]  /*3110*/  DADD R36, R10, -6.75539944105574400000e+15 ;  /* 0xc33800000a247429 */ /* 0x000fcc0000000000 */
[----:B------:R-:W-:Y:S02]  /*3120*/  DFMA R16, R12, R16, UR16 ;  /* 0x000000100c107e2b */ /* 0x000fe40008000010 */
[----:B------:R-:W-:Y:S01]  /*3130*/  DFMA R38, R36, -UR6, R32 ;  /* 0x8000000624267c2b */ /* 0x000fe20008000020 */
[----:B------:R-:W0:Y:S05]  /*3140*/  S2UR UR6, SR_CgaCtaId ;  /* 0x00000000000679c3 */ /* 0x000e2a0000008800 */
[----:B------:R-:W-:-:S08]  /*3150*/  DFMA R16, R12, R16, UR18 ;  /* 0x000000120c107e2b */ /* 0x000fd00008000010 */
[----:B------:R-:W-:Y:S02]  /*3160*/  DFMA R18, R12, R16, UR20 ;  /* 0x000000140c127e2b */ /* 0x000fe40008000010 */
[----:B------:R-:W-:Y:S01]  /*3170*/  DFMA R16, R36, -UR8, R38 ;  /* 0x8000000824107c2b */ /* 0x000fe20008000026 */
[----:B------:R-:W-:Y:S01]  /*3180*/  UMOV UR8, 0x1852b7af ;  /* 0x1852b7af00087882 */ /* 0x000fe20000000000 */
[----:B------:R-:W-:-:S04]  /*3190*/  UMOV UR9, 0x3f56c16c ;  /* 0x3f56c16c00097882 */ /* 0x000fc80000000000 */
[----:B------:R-:W-:Y:S02]  /*31a0*/  DFMA R18, R12, R18, UR8 ;  /* 0x000000080c127e2b */ /* 0x000fe40008000012 */
[----:B------:R-:W-:Y:S01]  /*31b0*/  DFMA R14, R16, UR14, R14 ;  /* 0x0000000e100e7c2b */ /* 0x000fe2000800000e */
[----:B------:R-:W-:Y:S01]  /*31c0*/  UMOV UR14, 0x11122322 ;  /* 0x11122322000e7882 */ /* 0x000fe20000000000 */
[----:B------:R-:W-:Y:S01]  /*31d0*/  UMOV UR15, 0x3f811111 ;  /* 0x3f811111000f7882 */ /* 0x000fe20000000000 */
[----:B0-----:R-:W-:-:S03]  /*31e0*/  ULEA UR5, UR6, UR5, 0x18 ;  /* 0x0000000506057291 */ /* 0x001fc6000f8ec0ff */
[----:B------:R-:W-:Y:S02]  /*31f0*/  DFMA R18, R12, R18, UR14 ;  /* 0x0000000e0c127e2b */ /* 0x000fe40008000012 */
[----:B------:R-:W-:Y:S01]  /*3200*/  DFMA R14, R16, R14, UR16 ;  /* 0x00000010100e7e2b */ /* 0x000fe2000800000e */
[----:B------:R-:W-:Y:S01]  /*3210*/  UMOV UR16, 0x555502a1 ;  /* 0x555502a100107882 */ /* 0x000fe20000000000 */
[----:B------:R-:W-:-:S04]  /*3220*/  UMOV UR17, 0x3fa55555 ;  /* 0x3fa5555500117882 */ /* 0x000fc80000000000 */
        /* <DEDUP_REMOVED lines=9> */
[----:B------:R-:W-:-:S06]  /*32c0*/  DFMA R14, R16, R14, UR8 ;  /* 0x00000008100e7e2b */ /* 0x000fcc000800000e */
[----:B------:R-:W-:Y:S02]  /*32d0*/  DFMA R18, R12, R18, 1 ;  /* 0x3ff000000c12742b */ /* 0x000fe40000000012 */
[----:B------:R-:W-:Y:S02]  /*32e0*/  DFMA R36, R16, R14, UR14 ;  /* 0x0000000e10247e2b */ /* 0x000fe4000800000e */
[----:B------:R-:W0:Y:S04]  /*32f0*/  LDS.64 R14, [UR5+0x18] ;  /* 0x00001805ff0e7984 */ /* 0x000e280008000a00 */
[----:B------:R-:W-:Y:S02]  /*3300*/  DFMA R12, R12, R18, 1 ;  /* 0x3ff000000c0c742b */ /* 0x000fe40000000012 */
[----:B------:R-:W-:-:S08]  /*3310*/  DFMA R36, R16, R36, UR16 ;  /* 0x0000001010247e2b */ /* 0x000fd00008000024 */
[----:B------:R-:W-:-:S08]  /*3320*/  DFMA R36, R16, R36, UR18 ;  /* 0x0000001210247e2b */ /* 0x000fd00008000024 */
[----:B------:R-:W-:-:S08]  /*3330*/  DFMA R36, R16, R36, UR20 ;  /* 0x0000001410247e2b */ /* 0x000fd00008000024 */
[----:B------:R-:W-:-:S08]  /*3340*/  DFMA R36, R16, R36, 1 ;  /* 0x3ff000001024742b */ /* 0x000fd00000000024 */
[----:B------:R-:W-:Y:S02]  /*3350*/  DFMA R16, R16, R36, 1 ;  /* 0x3ff000001010742b */ /* 0x000fe40000000024 */
[----:B0-----:R-:W-:Y:S01]  /*3360*/  DFMA R34, R14, -R4, R34 ;  /* 0x800000040e22722b */ /* 0x001fe20000000022 */
[----:B------:R-:W-:Y:S02]  /*3370*/  IMAD R5, R6, 0x100000, R13 ;  /* 0x0010000006057824 */ /* 0x000fe400078e020d */
[----:B------:R-:W-:-:S05]  /*3380*/  IMAD.MOV.U32 R4, RZ, RZ, R12 ;  /* 0x000000ffff047224 */ /* 0x000fca00078e000c */
[----:B------:R-:W-:Y:S01]  /*3390*/  IMAD R15, R10, 0x100000, R17 ;  /* 0x001000000a0f7824 */ /* 0x000fe200078e0211 */
[----:B------:R-:W-:Y:S06]  /*33a0*/  @!P2 BRA `(.L_x_33) ;  /* 0x000000000034a947 */ /* 0x000fec0003800000 */
[----:B------:R-:W-:Y:S01]  /*33b0*/  FSETP.GEU.AND P3, PT, |R9|, 4.2275390625, PT ;  /* 0x408748000900780b */ /* 0x000fe20003f6e200 */
[C---:B------:R-:W-:Y:S02]  /*33c0*/  DADD R4, R8.reuse, +INF ;  /* 0x7ff0000008047429 */ /* 0x040fe40000000000 */
[----:B------:R-:W-:-:S08]  /*33d0*/  DSETP.GEU.AND P2, PT, R8, RZ, PT ;  /* 0x000000ff0800722a */ /* 0x000fd00003f4e000 */
[----:B------:R-:W-:Y:S02]  /*33e0*/  FSEL R4, R4, RZ, P2 ;  /* 0x000000ff04047208 */ /* 0x000fe40001000000 */
[----:B------:R-:W-:Y:S01]  /*33f0*/  FSEL R5, R5, RZ, P2 ;  /* 0x000000ff05057208 */ /* 0x000fe20001000000 */
[----:B------:R-:W-:Y:S06]  /*3400*/  @P3 BRA `(.L_x_33) ;  /* 0x00000000001c3947 */ /* 0x000fec0003800000 */
[----:B------:R-:W-:-:S04]  /*3410*/  LEA.HI R2, R6, R6, RZ, 0x1 ;  /* 0x0000000606027211 */ /* 0x000fc800078f08ff */
[----:B------:R-:W-:-:S05]  /*3420*/  SHF.R.S32.HI R5, RZ, 0x1, R2 ;  /* 0x00000001ff057819 */ /* 0x000fca0000011402 */
[----:B------:R-:W-:Y:S02]  /*3430*/  IMAD.IADD R4, R6, 0x1, -R5 ;  /* 0x0000000106047824 */ /* 0x000fe400078e0a05 */
[----:B------:R-:W-:-:S03]  /*3440*/  IMAD R13, R5, 0x100000, R13 ;  /* 0x00100000050d7824 */ /* 0x000fc600078e020d */
[----:B------:R-:W-:Y:S01]  /*3450*/  LEA R5, R4, 0x3ff00000, 0x14 ;  /* 0x3ff0000004057811 */ /* 0x000fe200078ea0ff */
[----:B------:R-:W-:-:S06]  /*3460*/  IMAD.MOV.U32 R4, RZ, RZ, RZ ;  /* 0x000000ffff047224 */ /* 0x000fcc00078e00ff */
[----:B------:R-:W-:-:S11]  /*3470*/  DMUL R4, R12, R4 ;  /* 0x000000040c047228 */ /* 0x000fd60000000000 */
.L_x_33:
[----:B------:R-:W-:Y:S02]  /*3480*/  IMAD.MOV.U32 R6, RZ, RZ, R20 ;  /* 0x000000ffff067224 */ /* 0x000fe400078e0014 */
[----:B------:R-:W-:Y:S02]  /*3490*/  IMAD.MOV.U32 R7, RZ, RZ, R21 ;  /* 0x000000ffff077224 */ /* 0x000fe400078e0015 */
        /* <DEDUP_REMOVED lines=17> */
.L_x_34:
[----:B------:R-:W-:Y:S05]  /*35b0*/  @!P1 BRA `(.L_x_35) ;  /* 0x0000000000349947 */ /* 0x000fea0003800000 */
        /* <DEDUP_REMOVED lines=13> */
.L_x_35:
        /* <DEDUP_REMOVED lines=14> */
.L_x_36:
[----:B------:R-:W-:Y:S01]  /*3770*/  DADD R18, R8, -R20 ;  /* 0x0000000008127229 */ /* 0x000fe20000000814 */
[----:B------:R-:W0:Y:S01]  /*3780*/  LDS.64 R14, [UR5+0x8] ;  /* 0x00000805ff0e7984 */ /* 0x000e220008000a00 */
[----:B------:R-:W-:Y:S01]  /*3790*/  IMAD.MOV.U32 R8, RZ, RZ, 0x1 ;  /* 0x00000001ff087424 */ /* 0x000fe200078e00ff */
[----:B------:R-:W-:-:S03]  /*37a0*/  DADD R12, -R6, R4 ;  /* 0x00000000060c7229 */ /* 0x000fc60000000104 */
[----:B------:R-:W1:Y:S07]  /*37b0*/  MUFU.RCP64H R9, R19 ;  /* 0x0000001300097308 */ /* 0x000e6e0000001800 */
[----:B------:R-:W-:Y:S01]  /*37c0*/  FSETP.GEU.AND P1, PT, |R13|, 6.5827683646048100446e-37, PT ;  /* 0x036000000d00780b */ /* 0x000fe20003f2e200 */
[----:B-1----:R-:W-:-:S08]  /*37d0*/  DFMA R10, -R18, R8, 1 ;  /* 0x3ff00000120a742b */ /* 0x002fd00000000108 */
        /* <DEDUP_REMOVED lines=9> */
[----:B0-----:R-:W-:Y:S05]  /*3870*/  @P0 BRA P1, `(.L_x_37) ;  /* 0x0000000000100947 */ /* 0x001fea0000800000 */
[----:B------:R-:W-:Y:S01]  /*3880*/  IMAD.MOV.U32 R10, RZ, RZ, R12 ;  /* 0x000000ffff0a7224 */ /* 0x000fe200078e000c */
[----:B------:R-:W-:Y:S01]  /*3890*/  MOV R2, 0x38c0 ;  /* 0x000038c000027802 */ /* 0x000fe20000000f00 */
[----:B------:R-:W-:-:S07]  /*38a0*/  IMAD.MOV.U32 R11, RZ, RZ, R13 ;  /* 0x000000ffff0b7224 */ /* 0x000fce00078e000d */
[----:B------:R-:W-:Y:S05]  /*38b0*/  CALL.REL.NOINC `($__internal_0_$__cuda_sm20_div_rn_f64_full) ;  /* 0x0000001000407944 */ /* 0x000fea0003c00000 */
.L_x_37:
[----:B------:R-:W-:Y:S01]  /*38c0*/  DADD R12, -RZ, |R4| ;  /* 0x00000000ff0c7229 */ /* 0x000fe20000000504 */
[----:B------:R-:W-:Y:S09]  /*38d0*/  BSSY.RECONVERGENT B1, `(.L_x_38) ;  /* 0x0000053000017945 */ /* 0x000ff20003800200 */
[----:B------:R-:W-:Y:S01]  /*38e0*/  ISETP.GT.AND P0, PT, R13, 0xfffff, PT ;  /* 0x000fffff0d00780c */ /* 0x000fe20003f04270 */
[----:B------:R-:W-:-:S02]  /*38f0*/  IMAD.MOV.U32 R4, RZ, RZ, R12 ;  /* 0x000000ffff047224 */ /* 0x000fc400078e000c */
        /* <DEDUP_REMOVED lines=17> */
[----:B------:R-:W-:Y:S01]  /*3a10*/  ISETP.GE.U32.AND P0, PT, R5, 0x3ff6a09f, PT ;  /* 0x3ff6a09f0500780c */ /* 0x000fe20003f06070 */
[----:B------:R-:W-:Y:S01]  /*3a20*/  IMAD.MOV.U32 R21, RZ, RZ, 0x43300000 ;  /* 0x43300000ff157424 */ /* 0x000fe200078e00ff */
[----:B------:R-:W-:Y:S01]  /*3a30*/  LEA.HI R2, R13, R2, RZ, 0xc ;  /* 0x000000020d027211 */ /* 0x000fe200078f60ff */
[----:B------:R-:W-:Y:S01]  /*3a40*/  UMOV UR8, 0x80000000 ;  /* 0x8000000000087882 */ /* 0x000fe20000000000 */
[----:B------:R-:W-:-:S09]  /*3a50*/  UMOV UR9, 0x43300000 ;  /* 0x4330000000097882 */ /* 0x000fd20000000000 */
[----:B------:R-:W-:Y:S02]  /*3a60*/  @P0 VIADD R7, R5, 0xfff00000 ;  /* 0xfff0000005070836 */ /* 0x000fe40000000000 */
[----:B------:R-:W-:Y:S02]  /*3a70*/  @P0 VIADD R2, R2, 0x1 ;  /* 0x0000000102020836 */ /* 0x000fe40000000000 */
[----:B------:R-:W-:-:S03]  /*3a80*/  @P0 IMAD.MOV.U32 R5, RZ, RZ, R7 ;  /* 0x000000ffff050224 */ /* 0x000fc600078e0007 */
[----:B------:R-:W-:-:S03]  /*3a90*/  LOP3.LUT R20, R2, 0x80000000, RZ, 0x3c, !PT ;  /* 0x8000000002147812 */ /* 0x000fc600078e3cff */
        /* <DEDUP_REMOVED lines=8> */
[----:B------:R-:W-:Y:S02]  /*3b20*/  DMUL R10, R8, R8 ;  /* 0x00000008080a7228 */ /* 0x000fe40000000000 */
[----:B------:R-:W-:-:S06]  /*3b30*/  DADD R12, R4, -R8 ;  /* 0x00000000040c7229 */ /* 0x000fcc0000000808 */
[----:B------:R-:W-:Y:S01]  /*3b40*/  DFMA R16, R10, UR6, R18 ;  /* 0x000000060a107c2b */ /* 0x000fe20008000012 */
[----:B------:R-:W-:Y:S01]  /*3b50*/  UMOV UR6, 0x9f02676f ;  /* 0x9f02676f00067882 */ /* 0x000fe20000000000 */
[----:B------:R-:W-:Y:S01]  /*3b60*/  UMOV UR7, 0x3ef3b266 ;  /* 0x3ef3b26600077882 */ /* 0x000fe20000000000 */
[----:B------:R-:W-:Y:S02]  /*3b70*/  DADD R18, R12, R12 ;  /* 0x000000000c127229 */ /* 0x000fe4000000000c */
[----:B------:R-:W-:Y:S01]  /*3b80*/  DADD R12, R20, -UR8 ;  /* 0x80000008140c7e29 */ /* 0x000fe20008000000 */
[----:B------:R-:W-:Y:S01]  /*3b90*/  UMOV UR8, 0xfefa39ef ;  /* 0xfefa39ef00087882 */ /* 0x000fe20000000000 */
[----:B------:R-:W-:Y:S01]  /*3ba0*/  UMOV UR9, 0x3fe62e42 ;  /* 0x3fe62e4200097882 */ /* 0x000fe20000000000 */
[----:B------:R-:W-:Y:S01]  /*3bb0*/  DFMA R16, R10, R16, UR6 ;  /* 0x000000060a107e2b */ /* 0x000fe20008000010 */
[----:B------:R-:W-:Y:S01]  /*3bc0*/  UMOV UR6, 0xa9ab0956 ;  /* 0xa9ab095600067882 */ /* 0x000fe20000000000 */
[----:B------:R-:W-:Y:S01]  /*3bd0*/  UMOV UR7, 0x3f1745cb ;  /* 0x3f1745cb00077882 */ /* 0x000fe20000000000 */
[----:B------:R-:W-:-:S02]  /*3be0*/  DFMA R18, R4, -R8, R18 ;  /* 0x800000080412722b */ /* 0x000fc40000000012 */
[----:B------:R-:W-:-:S03]  /*3bf0*/  DFMA R4, R12, UR8, R8 ;  /* 0x000000080c047c2b */ /* 0x000fc60008000008 */
        /* <DEDUP_REMOVED lines=15> */
[----:B------:R-:W-:Y:S02]  /*3cf0*/  UMOV UR7, 0x3fe62e42 ;  /* 0x3fe62e4200077882 */ /* 0x000fe40000000000 */
[----:B------:R-:W-:Y:S01]  /*3d00*/  DFMA R20, R12, -UR6, R4 ;  /* 0x800000060c147c2b */ /* 0x000fe20008000004 */
[----:B------:R-:W-:Y:S01]  /*3d10*/  UMOV UR6, 0x3b39803f ;  /* 0x3b39803f00067882 */ /* 0x000fe20000000000 */
[----:B------:R-:W-:Y:S02]  /*3d20*/  UMOV UR7, 0x3c7abc9e ;  /* 0x3c7abc9e00077882 */ /* 0x000fe40000000000 */
[----:B------:R-:W-:-:S04]  /*3d30*/  DMUL R16, R10, R16 ;  /* 0x000000100a107228 */ /* 0x000fc80000000000 */
[----:B------:R-:W-:-:S04]  /*3d40*/  DADD R20, -R8, R20 ;  /* 0x0000000008147229 */ /* 0x000fc80000000114 */
[----:B------:R-:W-:-:S08]  /*3d50*/  DFMA R16, R8, R16, R18 ;  /* 0x000000100810722b */ /* 0x000fd00000000012 */
[----:B------:R-:W-:-:S08]  /*3d60*/  DADD R16, R16, -R20 ;  /* 0x0000000010107229 */ /* 0x000fd00000000814 */
[----:B------:R-:W-:-:S08]  /*3d70*/  DFMA R12, R12, UR6, R16 ;  /* 0x000000060c0c7c2b */ /* 0x000fd00008000010 */
[----:B------:R-:W-:Y:S01]  /*3d80*/  DADD R12, R4, R12 ;  /* 0x00000000040c7229 */ /* 0x000fe2000000000c */
[----:B------:R-:W-:Y:S10]  /*3d90*/  BRA `(.L_x_40) ;  /* 0x0000000000187947 */ /* 0x000ff40003800000 */
.L_x_39:
[----:B------:R-:W-:Y:S01]  /*3da0*/  IMAD.MOV.U32 R6, RZ, RZ, 0x0 ;  /* 0x00000000ff067424 */ /* 0x000fe200078e00ff */
[----:B------:R-:W-:Y:S01]  /*3db0*/  LOP3.LUT P0, RZ, R5, 0x7fffffff, RZ, 0xc0, !PT ;  /* 0x7fffffff05ff7812 */ /* 0x000fe2000780c0ff */
[----:B------:R-:W-:-:S06]  /*3dc0*/  IMAD.MOV.U32 R7, RZ, RZ, 0x7ff00000 ;  /* 0x7ff00000ff077424 */ /* 0x000fcc00078e00ff */
[----:B------:R-:W-:-:S10]  /*3dd0*/  DFMA R6, R4, R6, +INF ;  /* 0x7ff000000406742b */ /* 0x000fd40000000006 */
[----:B------:R-:W-:Y:S02]  /*3de0*/  FSEL R12, R6, RZ, P0 ;  /* 0x000000ff060c7208 */ /* 0x000fe40000000000 */
[----:B------:R-:W-:-:S07]  /*3df0*/  FSEL R13, R7, -QNAN , P0 ;  /* 0xfff00000070d7808 */ /* 0x000fce0000000000 */
.L_x_40:
[----:B------:R-:W-:Y:S05]  /*3e00*/  BSYNC.RECONVERGENT B1 ;  /* 0x0000000000017941 */ /* 0x000fea0003800200 */
.L_x_38:
[----:B------:R-:W0:Y:S01]  /*3e10*/  MUFU.RCP64H R5, -3.1415920257568359375 ;  /* 0xc00921fb00057908 */ /* 0x000e220000001800 */
[----:B------:R-:W-:Y:S01]  /*3e20*/  IMAD.MOV.U32 R8, RZ, RZ, 0x54442d18 ;  /* 0x54442d18ff087424 */ /* 0x000fe200078e00ff */
[----:B------:R-:W-:Y:S01]  /*3e30*/  FSETP.GEU.AND P1, PT, |R15|, 6.5827683646048100446e-37, PT ;  /* 0x036000000f00780b */ /* 0x000fe20003f2e200 */
[----:B------:R-:W-:Y:S02]  /*3e40*/  IMAD.MOV.U32 R9, RZ, RZ, 0x400921fb ;  /* 0x400921fbff097424 */ /* 0x000fe400078e00ff */
[----:B------:R-:W-:-:S06]  /*3e50*/  IMAD.MOV.U32 R4, RZ, RZ, 0x1 ;  /* 0x00000001ff047424 */ /* 0x000fcc00078e00ff */
[----:B0-----:R-:W-:-:S08]  /*3e60*/  DFMA R6, R4, R8, 1 ;  /* 0x3ff000000406742b */ /* 0x001fd00000000008 */
[----:B------:R-:W-:-:S08]  /*3e70*/  DFMA R6, R6, R6, R6 ;  /* 0x000000060606722b */ /* 0x000fd00000000006 */
[----:B------:R-:W-:-:S08]  /*3e80*/  DFMA R6, R4, R6, R4 ;  /* 0x000000060406722b */ /* 0x000fd00000000004 */
[----:B------:R-:W-:-:S08]  /*3e90*/  DFMA R4, R6, R8, 1 ;  /* 0x3ff000000604742b */ /* 0x000fd00000000008 */
[----:B------:R-:W-:-:S08]  /*3ea0*/  DFMA R4, R6, R4, R6 ;  /* 0x000000040604722b */ /* 0x000fd00000000006 */
[----:B------:R-:W-:-:S08]  /*3eb0*/  DMUL R6, R14, R4 ;  /* 0x000000040e067228 */ /* 0x000fd00000000000 */
[----:B------:R-:W-:-:S08]  /*3ec0*/  DFMA R8, R6, R8, R14 ;  /* 0x000000080608722b */ /* 0x000fd0000000000e */
[----:B------:R-:W-:-:S10]  /*3ed0*/  DFMA R4, R4, R8, R6 ;  /* 0x000000080404722b */ /* 0x000fd40000000006 */
[----:B------:R-:W-:-:S05]  /*3ee0*/  FFMA R2, RZ, -2.1426990032196044922, R5 ;  /* 0xc00921fbff027823 */ /* 0x000fca0000000005 */
[----:B------:R-:W-:-:S13]  /*3ef0*/  FSETP.GT.AND P0, PT, |R2|, 1.469367938527859385e-39, PT ;  /* 0x001000000200780b */ /* 0x000fda0003f04200 */
[----:B------:R-:W-:Y:S05]  /*3f00*/  @P0 BRA P1, `(.L_x_41) ;  /* 0x0000000000180947 */ /* 0x000fea0000800000 */
[----:B------:R-:W-:Y:S01]  /*3f10*/  IMAD.MOV.U32 R10, RZ, RZ, R14 ;  /* 0x000000ffff0a7224 */ /* 0x000fe200078e000e */
[----:B------:R-:W-:Y:S01]  /*3f20*/  MOV R2, 0x3f70 ;  /* 0x00003f7000027802 */ /* 0x000fe20000000f00 */
[----:B------:R-:W-:Y:S02]  /*3f30*/  IMAD.MOV.U32 R11, RZ, RZ, R15 ;  /* 0x000000ffff0b7224 */ /* 0x000fe400078e000f */
[----:B------:R-:W-:Y:S02]  /*3f40*/  IMAD.MOV.U32 R18, RZ, RZ, 0x54442d18 ;  /* 0x54442d18ff127424 */ /* 0x000fe400078e00ff */
[----:B------:R-:W-:-:S07]  /*3f50*/  IMAD.MOV.U32 R19, RZ, RZ, -0x3ff6de05 ;  /* 0xc00921fbff137424 */ /* 0x000fce00078e00ff */
[----:B------:R-:W-:Y:S05]  /*3f60*/  CALL.REL.NOINC `($__internal_0_$__cuda_sm20_div_rn_f64_full) ;  /* 0x0000000800947944 */ /* 0x000fea0003c00000 */
.L_x_41:
[----:B------:R-:W0:Y:S01]  /*3f70*/  LDC.64 R8, c[0x0][0x3e0] ;  /* 0x0000f800ff087b82 */ /* 0x000e220000000a00 */
[----:B------:R-:W1:Y:S01]  /*3f80*/  LDCU.64 UR6, c[0x0][0x380] ;  /* 0x00007000ff0677ac */ /* 0x000e620008000a00 */
[----:B------:R-:W-:Y:S01]  /*3f90*/  DFMA R12, R4, R12, R34 ;  /* 0x0000000c040c722b */ /* 0x000fe20000000022 */
[----:B-1----:R-:W-:-:S04]  /*3fa0*/  IADD3 R2, P0, PT, R28, UR6, RZ ;  /* 0x000000061c027c10 */ /* 0x002fc8000ff1e0ff */
[----:B------:R-:W-:Y:S02]  /*3fb0*/  IADD3.X R7, PT, PT, R29, UR7, RZ, P0, !PT ;  /* 0x000000071d077c10 */ /* 0x000fe400087fe4ff */
[----:B0-----:R-:W-:-:S04]  /*3fc0*/  LEA R6, P0, R2, R8, 0x3 ;  /* 0x0000000802067211 */ /* 0x001fc800078018ff */
[----:B------:R-:W-:-:S05]  /*3fd0*/  LEA.HI.X R7, R2, R9, R7, 0x3, P0 ;  /* 0x0000000902077211 */ /* 0x000fca00000f1c07 */
[----:B------:R0:W-:Y:S04]  /*3fe0*/  STG.E.64 desc[UR10][R6.64+-0x8], R12 ;  /* 0xfffff80c06007986 */ /* 0x0001e8000c101b0a */
.L_x_24:
[----:B------:R-:W-:Y:S05]  /*3ff0*/  BSYNC.RECONVERGENT B0 ;  /* 0x0000000000007941 */ /* 0x000fea0003800200 */
.L_x_23:
[----:B------:R-:W-:Y:S01]  /*4000*/  IMAD.U32 R5, RZ, RZ, UR13 ;  /* 0x0000000dff057e24 */ /* 0x000fe2000f8e00ff */
[----:B------:R-:W-:Y:S02]  /*4010*/  ISETP.LT.U32.AND P0, PT, R3, UR12, PT ;  /* 0x0000000c03007c0c */ /* 0x000fe4000bf01070 */
[----:B-1----:R-:W-:Y:S02]  /*4020*/  ISETP.NE.U32.AND P1, PT, R28, RZ, PT ;  /* 0x000000ff1c00720c */ /* 0x002fe40003f25070 */
[----:B------:R-:W-:-:S04]  /*4030*/  ISETP.GT.AND.EX P0, PT, R5, R0, PT, P0 ;  /* 0x000000000500720c */ /* 0x000fc80003f04300 */
[----:B------:R-:W-:-:S13]  /*4040*/  ISETP.NE.OR.EX P0, PT, R29, RZ, !P0, P1 ;  /* 0x000000ff1d00720c */ /* 0x000fda0004705710 */
[----:B------:R-:W-:Y:S05]  /*4050*/  @P0 EXIT ;  /* 0x000000000000094d */ /* 0x000fea0003800000 */
[----:B------:R-:W1:Y:S01]  /*4060*/  LDC.64 R18, c[0x0][0x3d8] ;  /* 0x0000f600ff127b82 */ /* 0x000e620000000a00 */
[----:B------:R-:W-:Y:S01]  /*4070*/  BSSY.RECONVERGENT B0, `(.L_x_42) ;  /* 0x0000093000007945 */ /* 0x000fe20003800200 */
[C---:B------:R-:W-:Y:S01]  /*4080*/  SHF.L.U64.HI R23, R3.reuse, 0x3, R0 ;  /* 0x0000000303177819 */ /* 0x040fe20000010200 */
[----:B0-----:R-:W-:Y:S01]  /*4090*/  IMAD.SHL.U32 R12, R3, 0x8, RZ ;  /* 0x00000008030c7824 */ /* 0x001fe200078e00ff */
[----:B------:R-:W0:Y:S01]  /*40a0*/  LDCU.64 UR14, c[0x0][0x398] ;  /* 0x00007300ff0e77ac */ /* 0x000e220008000a00 */
[----:B------:R-:W2:Y:S01]  /*40b0*/  LDCU.64 UR18, c[0x0][0x3e0] ;  /* 0x00007c00ff1277ac */ /* 0x000ea20008000a00 */
[----:B------:R-:W3:Y:S01]  /*40c0*/  LDCU.64 UR4, c[0x0][0x3a0] ;  /* 0x00007400ff0477ac */ /* 0x000ee20008000a00 */
[----:B------:R-:W4:Y:S01]  /*40d0*/  LDCU.64 UR16, c[0x0][0x390] ;  /* 0x00007200ff1077ac */ /* 0x000f220008000a00 */
[----:B------:R-:W0:Y:S02]  /*40e0*/  LDCU.64 UR8, c[0x4][0x8] ;  /* 0x01000100ff0877ac */ /* 0x000e240008000a00 */
[----:B01234-:R-:W-:-:S11]  /*40f0*/  DMUL R18, R18, R18 ;  /* 0x0000001212127228 */ /* 0x01ffd60000000000 */
.L_x_47:
[----:B------:R-:W-:-:S04]  /*4100*/  IADD3 R10, P0, PT, R12, UR14, RZ ;  /* 0x0000000e0c0a7c10 */ /* 0x000fc8000ff1e0ff */
[----:B------:R-:W-:-:S05]  /*4110*/  IADD3.X R11, PT, PT, R23, UR15, RZ, P0, !PT ;  /* 0x0000000f170b7c10 */ /* 0x000fca00087fe4ff */
[----:B------:R-:W2:Y:S01]  /*4120*/  LDG.E.64 R4, desc[UR10][R10.64] ;  /* 0x0000000a0a047981 */ /* 0x000ea2000c1e1b00 */
[----:B------:R-:W-:-:S04]  /*4130*/  IADD3 R24, P0, PT, R12, UR16, RZ ;  /* 0x000000100c187c10 */ /* 0x000fc8000ff1e0ff */
[----:B------:R-:W-:Y:S02]  /*4140*/  IADD3.X R25, PT, PT, R23, UR17, RZ, P0, !PT ;  /* 0x0000001117197c10 */ /* 0x000fe400087fe4ff */
[----:B------:R-:W-:-:S04]  /*4150*/  IADD3 R20, P0, PT, R12, UR4, RZ ;  /* 0x000000040c147c10 */ /* 0x000fc8000ff1e0ff */
[----:B------:R-:W3:Y:S01]  /*4160*/  LDG.E.64 R24, desc[UR10][R24.64] ;  /* 0x0000000a18187981 */ /* 0x000ee2000c1e1b00 */
[----:B------:R-:W-:-:S06]  /*4170*/  IADD3.X R21, PT, PT, R23, UR5, RZ, P0, !PT ;  /* 0x0000000517157c10 */ /* 0x000fcc00087fe4ff */
[----:B------:R-:W5:Y:S01]  /*4180*/  LDG.E.64 R20, desc[UR10][R20.64] ;  /* 0x0000000a14147981 */ /* 0x000f62000c1e1b00 */
[----:B------:R-:W-:Y:S01]  /*4190*/  IMAD.MOV.U32 R6, RZ, RZ, 0x652b82fe ;  /* 0x652b82feff067424 */ /* 0x000fe200078e00ff */
[----:B------:R-:W-:Y:S01]  /*41a0*/  UMOV UR6, 0xfefa39ef ;  /* 0xfefa39ef00067882 */ /* 0x000fe20000000000 */
[----:B------:R-:W-:Y:S01]  /*41b0*/  IMAD.MOV.U32 R7, RZ, RZ, 0x3ff71547 ;  /* 0x3ff71547ff077424 */ /* 0x000fe200078e00ff */
[----:B------:R-:W-:Y:S01]  /*41c0*/  UMOV UR7, 0x3fe62e42 ;  /* 0x3fe62e4200077882 */ /* 0x000fe20000000000 */
[----:B------:R-:W-:Y:S01]  /*41d0*/  BSSY.RECONVERGENT B1, `(.L_x_43) ;  /* 0x0000039000017945 */ /* 0x000fe20003800200 */
[----:B--2---:R-:W-:-:S08]  /*41e0*/  DMUL R4, R4, 3 ;  /* 0x4008000004047828 */ /* 0x004fd00000000000 */
[----:B------:R-:W-:Y:S02]  /*41f0*/  DFMA R6, R4, R6, 6.75539944105574400000e+15 ;  /* 0x433800000406742b */ /* 0x000fe40000000006 */
[----:B------:R-:W-:Y:S01]  /*4200*/  FSETP.GEU.AND P0, PT, |R5|, 4.1917929649353027344, PT ;  /* 0x4086232b0500780b */ /* 0x000fe20003f0e200 */
[----:B---3--:R-:W-:-:S05]  /*4210*/  DSETP.NEU.AND P2, PT, |R24|, +INF , PT ;  /* 0x7ff000001800742a */ /* 0x008fca0003f4d200 */
        /* <DEDUP_REMOVED lines=52> */
.L_x_44:
[----:B------:R-:W-:Y:S05]  /*4560*/  BSYNC.RECONVERGENT B1 ;  /* 0x0000000000017941 */ /* 0x000fea0003800200 */
.L_x_43:
[----:B------:R-:W-:Y:S01]  /*4570*/  DMUL R8, R18, R8 ;  /* 0x0000000812087228 */ /* 0x000fe20000000000 */
[----:B------:R-:W-:Y:S01]  /*4580*/  BSSY.RECONVERGENT B1, `(.L_x_45) ;  /* 0x0000019000017945 */ /* 0x000fe20003800200 */
[----:B------:R-:W-:Y:S01]  /*4590*/  @!P2 DMUL R14, RZ, R24 ;  /* 0x00000018ff0ea228 */ /* 0x000fe20000000000 */
[----:B------:R-:W-:-:S05]  /*45a0*/  @!P2 IMAD.MOV.U32 R2, RZ, RZ, RZ ;  /* 0x000000ffff02a224 */ /* 0x000fca00078e00ff */
[----:B-----5:R-:W-:Y:S01]  /*45b0*/  DMUL R20, R8, R20 ;  /* 0x0000001408147228 */ /* 0x020fe20000000000 */
[----:B------:R-:W-:Y:S10]  /*45c0*/  @!P2 BRA `(.L_x_46) ;  /* 0x000000000050a947 */ /* 0x000ff40003800000 */
[----:B------:R-:W-:Y:S01]  /*45d0*/  UMOV UR6, 0x6dc9c883 ;  /* 0x6dc9c88300067882 */ /* 0x000fe20000000000 */
[----:B------:R-:W-:Y:S01]  /*45e0*/  UMOV UR7, 0x3fe45f30 ;  /* 0x3fe45f3000077882 */ /* 0x000fe20000000000 */
[C---:B------:R-:W-:Y:S02]  /*45f0*/  DSETP.GE.AND P0, PT, |R24|.reuse, 2.14748364800000000000e+09, PT ;  /* 0x41e000001800742a */ /* 0x040fe40003f06200 */
[----:B------:R-:W-:Y:S01]  /*4600*/  DMUL R4, R24, UR6 ;  /* 0x0000000618047c28 */ /* 0x000fe20008000000 */
[----:B------:R-:W-:Y:S01]  /*4610*/  UMOV UR6, 0x54442d18 ;  /* 0x54442d1800067882 */ /* 0x000fe20000000000 */
[----:B------:R-:W-:-:S04]  /*4620*/  UMOV UR7, 0x3ff921fb ;  /* 0x3ff921fb00077882 */ /* 0x000fc80000000000 */
[----:B------:R-:W0:Y:S08]  /*4630*/  F2I.F64 R2, R4 ;  /* 0x0000000400027311 */ /* 0x000e300000301100 */
[----:B0-----:R-:W0:Y:S02]  /*4640*/  I2F.F64 R14, R2 ;  /* 0x00000002000e7312 */ /* 0x001e240000201c00 */
[----:B0-----:R-:W-:Y:S01]  /*4650*/  DFMA R6, R14, -UR6, R24 ;  /* 0x800000060e067c2b */ /* 0x001fe20008000018 */
[----:B------:R-:W-:Y:S01]  /*4660*/  UMOV UR6, 0x33145c00 ;  /* 0x33145c0000067882 */ /* 0x000fe20000000000 */
[----:B------:R-:W-:-:S06]  /*4670*/  UMOV UR7, 0x3c91a626 ;  /* 0x3c91a62600077882 */ /* 0x000fcc0000000000 */
[----:B------:R-:W-:Y:S01]  /*4680*/  DFMA R6, R14, -UR6, R6 ;  /* 0x800000060e067c2b */ /* 0x000fe20008000006 */
[----:B------:R-:W-:Y:S01]  /*4690*/  UMOV UR6, 0x252049c0 ;  /* 0x252049c000067882 */ /* 0x000fe20000000000 */
[----:B------:R-:W-:-:S06]  /*46a0*/  UMOV UR7, 0x397b839a ;  /* 0x397b839a00077882 */ /* 0x000fcc0000000000 */
[----:B------:R-:W-:Y:S01]  /*46b0*/  DFMA R14, R14, -UR6, R6 ;  /* 0x800000060e0e7c2b */ /* 0x000fe20008000006 */
[----:B------:R-:W-:Y:S10]  /*46c0*/  @!P0 BRA `(.L_x_46) ;  /* 0x0000000000108947 */ /* 0x000ff40003800000 */
[----:B------:R-:W-:-:S07]  /*46d0*/  MOV R14, 0x46f0 ;  /* 0x000046f0000e7802 */ /* 0x000fce0000000f00 */
[----:B------:R-:W-:Y:S05]  /*46e0*/  CALL.REL.NOINC `($_Z4gutslPKdS0_S0_S0_S0_S0_S0_ddddPd$__internal_trig_reduction_slowpathd) ;  /* 0x0000000c00447944 */ /* 0x000fea0003c00000 */
[----:B------:R-:W-:Y:S02]  /*46f0*/  IMAD.MOV.U32 R14, RZ, RZ, R4 ;  /* 0x000000ffff0e7224 */ /* 0x000fe400078e0004 */
[----:B------:R-:W-:-:S07]  /*4700*/  IMAD.MOV.U32 R15, RZ, RZ, R5 ;  /* 0x000000ffff0f7224 */ /* 0x000fce00078e0005 */
.L_x_46:
[----:B------:R-:W-:Y:S05]  /*4710*/  BSYNC.RECONVERGENT B1 ;  /* 0x0000000000017941 */ /* 0x000fea0003800200 */
.L_x_45:
[----:B------:R-:W-:-:S05]  /*4720*/  IMAD.SHL.U32 R4, R2, 0x40, RZ ;  /* 0x0000004002047824 */ /* 0x000fca00078e00ff */
[----:B------:R-:W-:-:S04]  /*4730*/  LOP3.LUT R4, R4, 0x40, RZ, 0xc0, !PT ;  /* 0x0000004004047812 */ /* 0x000fc800078ec0ff */
[----:B------:R-:W-:-:S05]  /*4740*/  IADD3 R28, P0, PT, R4, UR8, RZ ;  /* 0x00000008041c7c10 */ /* 0x000fca000ff1e0ff */
[----:B------:R-:W-:-:S05]  /*4750*/  IMAD.X R29, RZ, RZ, UR9, P0 ;  /* 0x00000009ff1d7e24 */ /* 0x000fca00080e06ff */
[----:B------:R-:W2:Y:S04]  /*4760*/  LDG.E.128.CONSTANT R4, desc[UR10][R28.64] ;  /* 0x0000000a1c047981 */ /* 0x000ea8000c1e9d00 */
[----:B------:R-:W3:Y:S04]  /*4770*/  LDG.E.128.CONSTANT R8, desc[UR10][R28.64+0x10] ;  /* 0x0000100a1c087981 */ /* 0x000ee8000c1e9d00 */
[----:B------:R-:W4:Y:S01]  /*4780*/  LDG.E.128.CONSTANT R24, desc[UR10][R28.64+0x20] ;  /* 0x0000200a1c187981 */ /* 0x000f22000c1e9d00 */
[----:B------:R-:W-:Y:S01]  /*4790*/  LOP3.LUT R13, R2, 0x1, RZ, 0xc0, !PT ;  /* 0x00000001020d7812 */ /* 0x000fe200078ec0ff */
[----:B------:R-:W-:Y:S01]  /*47a0*/  IMAD.MOV.U32 R32, RZ, RZ, 0x20fd8164 ;  /* 0x20fd8164ff207424 */ /* 0x000fe200078e00ff */
[----:B------:R-:W-:-:S02]  /*47b0*/  DMUL R16, R14, R14 ;  /* 0x0000000e0e107228 */ /* 0x000fc40000000000 */
[----:B------:R-:W-:Y:S01]  /*47c0*/  ISETP.NE.U32.AND P0, PT, R13, 0x1, PT ;  /* 0x000000010d00780c */ /* 0x000fe20003f05070 */
[----:B------:R-:W-:-:S03]  /*47d0*/  IMAD.MOV.U32 R13, RZ, RZ, 0x3da8ff83 ;  /* 0x3da8ff83ff0d7424 */ /* 0x000fc600078e00ff */
[----:B------:R-:W-:Y:S02]  /*47e0*/  FSEL R32, R32, -8.06006814911005101289e+34, !P0 ;  /* 0xf9785eba20207808 */ /* 0x000fe40004000000 */
[----:B------:R-:W-:Y:S01]  /*47f0*/  FSEL R33, -R13, 0.11223486810922622681, !P0 ;  /* 0x3de5db650d217808 */ /* 0x000fe20004000100 */
[----:B------:R-:W-:-:S05]  /*4800*/  IMAD.MOV.U32 R13, RZ, RZ, R23 ;  /* 0x000000ffff0d7224 */ /* 0x000fca00078e0017 */
[----:B--2---:R-:W-:-:S08]  /*4810*/  DFMA R4, R16, R32, R4 ;  /* 0x000000201004722b */ /* 0x004fd00000000004 */
[----:B------:R-:W-:-:S08]  /*4820*/  DFMA R4, R16, R4, R6 ;  /* 0x000000041004722b */ /* 0x000fd00000000006 */
[----:B---3--:R-:W-:-:S08]  /*4830*/  DFMA R4, R16, R4, R8 ;  /* 0x000000041004722b */ /* 0x008fd00000000008 */
[----:B------:R-:W-:-:S08]  /*4840*/  DFMA R4, R16, R4, R10 ;  /* 0x000000041004722b */ /* 0x000fd0000000000a */
[----:B----4-:R-:W-:-:S08]  /*4850*/  DFMA R4, R16, R4, R24 ;  /* 0x000000041004722b */ /* 0x010fd00000000018 */
[----:B------:R-:W-:-:S08]  /*4860*/  DFMA R4, R16, R4, R26 ;  /* 0x000000041004722b */ /* 0x000fd0000000001a */
[----:B------:R-:W-:Y:S02]  /*4870*/  DFMA R14, R4, R14, R14 ;  /* 0x0000000e040e722b */ /* 0x000fe4000000000e */
[----:B------:R-:W-:-:S10]  /*4880*/  DFMA R4, R16, R4, 1 ;  /* 0x3ff000001004742b */ /* 0x000fd40000000004 */
[----:B------:R-:W-:Y:S02]  /*4890*/  FSEL R6, R4, R14, !P0 ;  /* 0x0000000e04067208 */ /* 0x000fe40004000000 */
[----:B------:R-:W-:Y:S02]  /*48a0*/  FSEL R7, R5, R15, !P0 ;  /* 0x0000000f05077208 */ /* 0x000fe40004000000 */
[----:B------:R-:W-:-:S04]  /*48b0*/  LOP3.LUT P0, RZ, R2, 0x2, RZ, 0xc0, !PT ;  /* 0x0000000202ff7812 */ /* 0x000fc8000780c0ff */
[----:B------:R-:W-:-:S10]  /*48c0*/  DADD R4, RZ, -R6 ;  /* 0x00000000ff047229 */ /* 0x000fd40000000806 */
[----:B------:R-:W-:Y:S02]  /*48d0*/  FSEL R4, R6, R4, !P0 ;  /* 0x0000000406047208 */ /* 0x000fe40004000000 */
[----:B------:R-:W-:Y:S02]  /*48e0*/  FSEL R5, R7, R5, !P0 ;  /* 0x0000000507057208 */ /* 0x000fe40004000000 */
[----:B------:R-:W-:Y:S01]  /*48f0*/  IADD3 R6, P0, PT, R12, UR18, RZ ;  /* 0x000000120c067c10 */ /* 0x000fe2000ff1e0ff */
[----:B------:R-:W-:-:S03]  /*4900*/  IMAD.WIDE.U32 R12, R30, 0x8, R12 ;  /* 0x000000081e0c7825 */ /* 0x000fc600078e000c */
[----:B------:R-:W-:Y:S01]  /*4910*/  DADD R20, R20, R4 ;  /* 0x0000000014147229 */ /* 0x000fe20000000004 */
[----:B------:R-:W-:Y:S01]  /*4920*/  IADD3.X R7, PT, PT, R23, UR19, RZ, P0, !PT ;  /* 0x0000001317077c10 */ /* 0x000fe200087fe4ff */
[----:B------:R-:W-:Y:S01]  /*4930*/  IMAD.MOV.U32 R23, RZ, RZ, R13 ;  /* 0x000000ffff177224 */ /* 0x000fe200078e000d */
[----:B------:R-:W-:-:S04]  /*4940*/  IADD3 R3, P0, PT, R30, R3, RZ ;  /* 0x000000031e037210 */ /* 0x000fc80007f1e0ff */
[----:B------:R0:W-:Y:S01]  /*4950*/  STG.E.64 desc[UR10][R6.64], R20 ;  /* 0x0000001406007986 */ /* 0x0001e2000c101b0a */
[----:B------:R-:W-:Y:S01]  /*4960*/  IMAD.X R0, RZ, RZ, R0, P0 ;  /* 0x000000ffff007224 */ /* 0x000fe200000e0600 */
[----:B------:R-:W-:-:S04]  /*4970*/  ISETP.GE.U32.AND P0, PT, R3, UR12, PT ;  /* 0x0000000c03007c0c */ /* 0x000fc8000bf06070 */
[----:B------:R-:W-:-:S13]  /*4980*/  ISETP.GE.AND.EX P0, PT, R0, UR13, PT, P0 ;  /* 0x0000000d00007c0c */ /* 0x000fda000bf06300 */
[----:B0-----:R-:W-:Y:S05]  /*4990*/  @!P0 BRA `(.L_x_47) ;  /* 0xfffffff400d88947 */ /* 0x001fea000383ffff */
[----:B------:R-:W-:Y:S05]  /*49a0*/  BSYNC.RECONVERGENT B0 ;  /* 0x0000000000007941 */ /* 0x000fea0003800200 */
.L_x_42:
[----:B------:R-:W-:Y:S05]  /*49b0*/  EXIT ;  /* 0x000000000000794d */ /* 0x000fea0003800000 */
        .weak           $__internal_0_$__cuda_sm20_div_rn_f64_full
        .type           $__internal_0_$__cuda_sm20_div_rn_f64_full,@function
        .size           $__internal_0_$__cuda_sm20_div_rn_f64_full,($__internal_1_$__cuda_sm20_div_u64 - $__internal_0_$__cuda_sm20_div_rn_f64_full)
$__internal_0_$__cuda_sm20_div_rn_f64_full:
[----:B------:R-:W-:Y:S01]  /*49c0*/  FSETP.GEU.AND P2, PT, |R11|, 1.469367938527859385e-39, PT ;  /* 0x001000000b00780b */ /* 0x000fe20003f4e200 */
[----:B------:R-:W-:Y:S01]  /*49d0*/  IMAD.MOV.U32 R38, RZ, RZ, R10 ;  /* 0x000000ffff267224 */ /* 0x000fe200078e000a */
[C---:B------:R-:W-:Y:S01]  /*49e0*/  FSETP.GEU.AND P0, PT, |R19|.reuse, 1.469367938527859385e-39, PT ;  /* 0x001000001300780b */ /* 0x040fe20003f0e200 */
[----:B------:R-:W-:Y:S01]  /*49f0*/  IMAD.MOV.U32 R36, RZ, RZ, 0x1 ;  /* 0x00000001ff247424 */ /* 0x000fe200078e00ff */
[----:B------:R-:W-:Y:S01]  /*4a00*/  LOP3.LUT R16, R19, 0x800fffff, RZ, 0xc0, !PT ;  /* 0x800fffff13107812 */ /* 0x000fe200078ec0ff */
[----:B------:R-:W-:Y:S01]  /*4a10*/  BSSY.RECONVERGENT B3, `(.L_x_48) ;  /* 0x0000057000037945 */ /* 0x000fe20003800200 */
[----:B------:R-:W-:Y:S02]  /*4a20*/  LOP3.LUT R4, R11, 0x7ff00000, RZ, 0xc0, !PT ;  /* 0x7ff000000b047812 */ /* 0x000fe400078ec0ff */
[----:B------:R-:W-:Y:S01]  /*4a30*/  LOP3.LUT R17, R16, 0x3ff00000, RZ, 0xfc, !PT ;  /* 0x3ff0000010117812 */ /* 0x000fe200078efcff */
[----:B------:R-:W-:Y:S01]  /*4a40*/  IMAD.MOV.U32 R16, RZ, RZ, R18 ;  /* 0x000000ffff107224 */ /* 0x000fe200078e0012 */
[----:B------:R-:W-:-:S03]  /*4a50*/  LOP3.LUT R7, R19, 0x7ff00000, RZ, 0xc0, !PT ;  /* 0x7ff0000013077812 */ /* 0x000fc600078ec0ff */
[----:B------:R-:W-:Y:S01]  /*4a60*/  @!P2 LOP3.LUT R5, R19, 0x7ff00000, RZ, 0xc0, !PT ;  /* 0x7ff000001305a812 */ /* 0x000fe200078ec0ff */
[----:B------:R-:W-:Y:S01]  /*4a70*/  @!P2 IMAD.MOV.U32 R40, RZ, RZ, RZ ;  /* 0x000000ffff28a224 */ /* 0x000fe200078e00ff */
[----:B------:R-:W-:Y:S01]  /*4a80*/  @!P0 DMUL R16, R18, 8.98846567431157953865e+307 ;  /* 0x7fe0000012108828 */ /* 0x000fe20000000000 */
[C---:B------:R-:W-:Y:S02]  /*4a90*/  ISETP.GE.U32.AND P1, PT, R4.reuse, R7, PT ;  /* 0x000000070400720c */ /* 0x040fe40003f26070 */
[----:B------:R-:W-:Y:S01]  /*4aa0*/  @!P2 ISETP.GE.U32.AND P3, PT, R4, R5, PT ;  /* 0x000000050400a20c */ /* 0x000fe20003f66070 */
[----:B------:R-:W-:Y:S02]  /*4ab0*/  IMAD.MOV.U32 R5, RZ, RZ, 0x1ca00000 ;  /* 0x1ca00000ff057424 */ /* 0x000fe400078e00ff */
[----:B------:R-:W0:Y:S03]  /*4ac0*/  MUFU.RCP64H R37, R17 ;  /* 0x0000001100257308 */ /* 0x000e260000001800 */
[----:B------:R-:W-:-:S02]  /*4ad0*/  @!P2 SEL R8, R5, 0x63400000, !P3 ;  /* 0x634000000508a807 */ /* 0x000fc40005800000 */
[----:B------:R-:W-:Y:S02]  /*4ae0*/  SEL R6, R5, 0x63400000, !P1 ;  /* 0x6340000005067807 */ /* 0x000fe40004800000 */
[--C-:B------:R-:W-:Y:S02]  /*4af0*/  @!P2 LOP3.LUT R8, R8, 0x80000000, R11.reuse, 0xf8, !PT ;  /* 0x800000000808a812 */ /* 0x100fe400078ef80b */
[----:B------:R-:W-:Y:S02]  /*4b00*/  LOP3.LUT R39, R6, 0x800fffff, R11, 0xf8, !PT ;  /* 0x800fffff06277812 */ /* 0x000fe400078ef80b */
[----:B------:R-:W-:Y:S02]  /*4b10*/  @!P2 LOP3.LUT R41, R8, 0x100000, RZ, 0xfc, !PT ;  /* 0x001000000829a812 */ /* 0x000fe400078efcff */
[----:B------:R-:W-:-:S04]  /*4b20*/  @!P0 LOP3.LUT R7, R17, 0x7ff00000, RZ, 0xc0, !PT ;  /* 0x7ff0000011078812 */ /* 0x000fc800078ec0ff */
[----:B------:R-:W-:Y:S02]  /*4b30*/  @!P2 DFMA R38, R38, 2, -R40 ;  /* 0x400000002626a82b */ /* 0x000fe40000000828 */
[----:B0-----:R-:W-:-:S08]  /*4b40*/  DFMA R40, R36, -R16, 1 ;  /* 0x3ff000002428742b */ /* 0x001fd00000000810 */
[----:B------:R-:W-:Y:S01]  /*4b50*/  DFMA R40, R40, R40, R40 ;  /* 0x000000282828722b */ /* 0x000fe20000000028 */
[----:B------:R-:W-:-:S05]  /*4b60*/  @!P2 LOP3.LUT R4, R39, 0x7ff00000, RZ, 0xc0, !PT ;  /* 0x7ff000002704a812 */ /* 0x000fca00078ec0ff */
[----:B------:R-:W-:Y:S02]  /*4b70*/  VIADD R6, R4, 0xffffffff ;  /* 0xffffffff04067836 */ /* 0x000fe40000000000 */
[----:B------:R-:W-:-:S03]  /*4b80*/  DFMA R36, R36, R40, R36 ;  /* 0x000000282424722b */ /* 0x000fc60000000024 */
[----:B------:R-:W-:Y:S01]  /*4b90*/  ISETP.GT.U32.AND P0, PT, R6, 0x7feffffe, PT ;  /* 0x7feffffe0600780c */ /* 0x000fe20003f04070 */
[----:B------:R-:W-:-:S04]  /*4ba0*/  VIADD R6, R7, 0xffffffff ;  /* 0xffffffff07067836 */ /* 0x000fc80000000000 */
[----:B------:R-:W-:Y:S01]  /*4bb0*/  DFMA R42, R36, -R16, 1 ;  /* 0x3ff00000242a742b */ /* 0x000fe20000000810 */
[----:B------:R-:W-:-:S07]  /*4bc0*/  ISETP.GT.U32.OR P0, PT, R6, 0x7feffffe, P0 ;  /* 0x7feffffe0600780c */ /* 0x000fce0000704470 */
[----:B------:R-:W-:-:S08]  /*4bd0*/  DFMA R42, R36, R42, R36 ;  /* 0x0000002a242a722b */ /* 0x000fd00000000024 */
[----:B------:R-:W-:-:S08]  /*4be0*/  DMUL R40, R42, R38 ;  /* 0x000000262a287228 */ /* 0x000fd00000000000 */
[----:B------:R-:W-:-:S08]  /*4bf0*/  DFMA R36, R40, -R16, R38 ;  /* 0x800000102824722b */ /* 0x000fd00000000026 */
[----:B------:R-:W-:Y:S01]  /*4c00*/  DFMA R36, R42, R36, R40 ;  /* 0x000000242a24722b */ /* 0x000fe20000000028 */
[----:B------:R-:W-:Y:S10]  /*4c10*/  @P0 BRA `(.L_x_49) ;  /* 0x0000000000780947 */ /* 0x000ff40003800000 */
[----:B------:R-:W-:Y:S01]  /*4c20*/  LOP3.LUT R10, R11, 0x7ff00000, RZ, 0xc0, !PT ;  /* 0x7ff000000b0a7812 */ /* 0x000fe200078ec0ff */
[----:B------:R-:W-:Y:S01]  /*4c30*/  IMAD.MOV.U32 R6, RZ, RZ, RZ ;  /* 0x000000ffff067224 */ /* 0x000fe200078e00ff */
[----:B------:R-:W-:-:S04]  /*4c40*/  LOP3.LUT R7, R19, 0x7ff00000, RZ, 0xc0, !PT ;  /* 0x7ff0000013077812 */ /* 0x000fc800078ec0ff */
[CC--:B------:R-:W-:Y:S02]  /*4c50*/  ISETP.GE.U32.AND P0, PT, R10.reuse, R7.reuse, PT ;  /* 0x000000070a00720c */ /* 0x0c0fe40003f06070 */
[----:B------:R-:W-:Y:S02]  /*4c60*/  VIADDMNMX R4, R10, -R7, 0xb9600000, !PT ;  /* 0xb96000000a047446 */ /* 0x000fe40007800907 */
[----:B------:R-:W-:Y:S02]  /*4c70*/  SEL R5, R5, 0x63400000, !P0 ;  /* 0x6340000005057807 */ /* 0x000fe40004000000 */
[----:B------:R-:W-:-:S05]  /*4c80*/  VIMNMX R4, PT, PT, R4, 0x46a00000, PT ;  /* 0x46a0000004047848 */ /* 0x000fca0003fe0100 */
[----:B------:R-:W-:-:S04]  /*4c90*/  IMAD.IADD R4, R4, 0x1, -R5 ;  /* 0x0000000104047824 */ /* 0x000fc800078e0a05 */
[----:B------:R-:W-:-:S06]  /*4ca0*/  VIADD R7, R4, 0x7fe00000 ;  /* 0x7fe0000004077836 */ /* 0x000fcc0000000000 */
[----:B------:R-:W-:-:S10]  /*4cb0*/  DMUL R40, R36, R6 ;  /* 0x0000000624287228 */ /* 0x000fd40000000000 */
[----:B------:R-:W-:-:S13]  /*4cc0*/  FSETP.GTU.AND P0, PT, |R41|, 1.469367938527859385e-39, PT ;  /* 0x001000002900780b */ /* 0x000fda0003f0c200 */
[----:B------:R-:W-:Y:S05]  /*4cd0*/  @P0 BRA `(.L_x_50) ;  /* 0x0000000000a80947 */ /* 0x000fea0003800000 */
[----:B------:R-:W-:Y:S01]  /*4ce0*/  DFMA R16, R36, -R16, R38 ;  /* 0x800000102410722b */ /* 0x000fe20000000026 */
[----:B------:R-:W-:-:S09]  /*4cf0*/  IMAD.MOV.U32 R10, RZ, RZ, RZ ;  /* 0x000000ffff0a7224 */ /* 0x000fd200078e00ff */
[C---:B------:R-:W-:Y:S02]  /*4d00*/  FSETP.NEU.AND P0, PT, R17.reuse, RZ, PT ;  /* 0x000000ff1100720b */ /* 0x040fe40003f0d000 */
[----:B------:R-:W-:-:S04]  /*4d10*/  LOP3.LUT R18, R17, 0x80000000, R19, 0x48, !PT ;  /* 0x8000000011127812 */ /* 0x000fc800078e4813 */
[----:B------:R-:W-:-:S07]  /*4d20*/  LOP3.LUT R11, R18, R7, RZ, 0xfc, !PT ;  /* 0x00000007120b7212 */ /* 0x000fce00078efcff */
[----:B------:R-:W-:Y:S05]  /*4d30*/  @!P0 BRA `(.L_x_50) ;  /* 0x0000000000908947 */ /* 0x000fea0003800000 */
[----:B------:R-:W-:Y:S01]  /*4d40*/  IMAD.MOV R7, RZ, RZ, -R4 ;  /* 0x000000ffff077224 */ /* 0x000fe200078e0a04 */
[----:B------:R-:W-:Y:S01]  /*4d50*/  IADD3 R4, PT, PT, -R4, -0x43300000, RZ ;  /* 0xbcd0000004047810 */ /* 0x000fe20007ffe1ff */
[----:B------:R-:W-:-:S06]  /*4d60*/  IMAD.MOV.U32 R6, RZ, RZ, RZ ;  /* 0x000000ffff067224 */ /* 0x000fcc00078e00ff */
[----:B------:R-:W-:Y:S02]  /*4d70*/  DFMA R6, R40, -R6, R36 ;  /* 0x800000062806722b */ /* 0x000fe40000000024 */
[----:B------:R-:W-:-:S08]  /*4d80*/  DMUL.RP R36, R36, R10 ;  /* 0x0000000a24247228 */ /* 0x000fd00000008000 */
[----:B------:R-:W-:Y:S02]  /*4d90*/  FSETP.NEU.AND P0, PT, |R7|, R4, PT ;  /* 0x000000040700720b */ /* 0x000fe40003f0d200 */
[----:B------:R-:W-:Y:S02]  /*4da0*/  LOP3.LUT R18, R37, R18, RZ, 0x3c, !PT ;  /* 0x0000001225127212 */ /* 0x000fe400078e3cff */
[----:B------:R-:W-:Y:S02]  /*4db0*/  FSEL R4, R36, R40, !P0 ;  /* 0x0000002824047208 */ /* 0x000fe40004000000 */
[----:B------:R-:W-:-:S03]  /*4dc0*/  FSEL R5, R18, R41, !P0 ;  /* 0x0000002912057208 */ /* 0x000fc60004000000 */
[----:B------:R-:W-:Y:S02]  /*4dd0*/  IMAD.MOV.U32 R40, RZ, RZ, R4 ;  /* 0x000000ffff287224 */ /* 0x000fe400078e0004 */
[----:B------:R-:W-:Y:S01]  /*4de0*/  IMAD.MOV.U32 R41, RZ, RZ, R5 ;  /* 0x000000ffff297224 */ /* 0x000fe200078e0005 */
[----:B------:R-:W-:Y:S06]  /*4df0*/  BRA `(.L_x_50) ;  /* 0x0000000000607947 */ /* 0x000fec0003800000 */
.L_x_49:
[----:B------:R-:W-:-:S14]  /*4e00*/  DSETP.NAN.AND P0, PT, R10, R10, PT ;  /* 0x0000000a0a00722a */ /* 0x000fdc0003f08000 */
[----:B------:R-:W-:Y:S05]  /*4e10*/  @P0 BRA `(.L_x_51) ;  /* 0x00000000004c0947 */ /* 0x000fea0003800000 */
[----:B------:R-:W-:-:S14]  /*4e20*/  DSETP.NAN.AND P0, PT, R18, R18, PT ;  /* 0x000000121200722a */ /* 0x000fdc0003f08000 */
[----:B------:R-:W-:Y:S05]  /*4e30*/  @P0 BRA `(.L_x_52) ;  /* 0x0000000000340947 */ /* 0x000fea0003800000 */
[----:B------:R-:W-:Y:S01]  /*4e40*/  ISETP.NE.AND P0, PT, R4, R7, PT ;  /* 0x000000070400720c */ /* 0x000fe20003f05270 */
[----:B------:R-:W-:Y:S02]  /*4e50*/  IMAD.MOV.U32 R40, RZ, RZ, 0x0 ;  /* 0x00000000ff287424 */ /* 0x000fe400078e00ff */
[----:B------:R-:W-:-:S10]  /*4e60*/  IMAD.MOV.U32 R41, RZ, RZ, -0x80000 ;  /* 0xfff80000ff297424 */ /* 0x000fd400078e00ff */
[----:B------:R-:W-:Y:S05]  /*4e70*/  @!P0 BRA `(.L_x_50) ;  /* 0x0000000000408947 */ /* 0x000fea0003800000 */
[----:B------:R-:W-:Y:S02]  /*4e80*/  ISETP.NE.AND P0, PT, R4, 0x7ff00000, PT ;  /* 0x7ff000000400780c */ /* 0x000fe40003f05270 */
[----:B------:R-:W-:Y:S02]  /*4e90*/  LOP3.LUT R11, R11, 0x80000000, R19, 0x48, !PT ;  /* 0x800000000b0b7812 */ /* 0x000fe400078e4813 */
[----:B------:R-:W-:-:S13]  /*4ea0*/  ISETP.EQ.OR P0, PT, R7, RZ, !P0 ;  /* 0x000000ff0700720c */ /* 0x000fda0004702670 */
[----:B------:R-:W-:Y:S01]  /*4eb0*/  @P0 LOP3.LUT R4, R11, 0x7ff00000, RZ, 0xfc, !PT ;  /* 0x7ff000000b040812 */ /* 0x000fe200078efcff */
[----:B------:R-:W-:Y:S02]  /*4ec0*/  @!P0 IMAD.MOV.U32 R40, RZ, RZ, RZ ;  /* 0x000000ffff288224 */ /* 0x000fe400078e00ff */
[----:B------:R-:W-:Y:S02]  /*4ed0*/  @!P0 IMAD.MOV.U32 R41, RZ, RZ, R11 ;  /* 0x000000ffff298224 */ /* 0x000fe400078e000b */
[----:B------:R-:W-:Y:S02]  /*4ee0*/  @P0 IMAD.MOV.U32 R40, RZ, RZ, RZ ;  /* 0x000000ffff280224 */ /* 0x000fe400078e00ff */
[----:B------:R-:W-:Y:S01]  /*4ef0*/  @P0 IMAD.MOV.U32 R41, RZ, RZ, R4 ;  /* 0x000000ffff290224 */ /* 0x000fe200078e0004 */
[----:B------:R-:W-:Y:S06]  /*4f00*/  BRA `(.L_x_50) ;  /* 0x00000000001c7947 */ /* 0x000fec0003800000 */
.L_x_52:
[----:B------:R-:W-:Y:S01]  /*4f10*/  LOP3.LUT R5, R19, 0x80000, RZ, 0xfc, !PT ;  /* 0x0008000013057812 */ /* 0x000fe200078efcff */
[----:B------:R-:W-:-:S04]  /*4f20*/  IMAD.MOV.U32 R40, RZ, RZ, R18 ;  /* 0x000000ffff287224 */ /* 0x000fc800078e0012 */
[----:B------:R-:W-:Y:S01]  /*4f30*/  IMAD.MOV.U32 R41, RZ, RZ, R5 ;  /* 0x000000ffff297224 */ /* 0x000fe200078e0005 */
[----:B------:R-:W-:Y:S06]  /*4f40*/  BRA `(.L_x_50) ;  /* 0x00000000000c7947 */ /* 0x000fec0003800000 */
.L_x_51:
[----:B------:R-:W-:Y:S01]  /*4f50*/  LOP3.LUT R5, R11, 0x80000, RZ, 0xfc, !PT ;  /* 0x000800000b057812 */ /* 0x000fe200078efcff */
[----:B------:R-:W-:-:S04]  /*4f60*/  IMAD.MOV.U32 R40, RZ, RZ, R10 ;  /* 0x000000ffff287224 */ /* 0x000fc800078e000a */
[----:B------:R-:W-:-:S07]  /*4f70*/  IMAD.MOV.U32 R41, RZ, RZ, R5 ;  /* 0x000000ffff297224 */ /* 0x000fce00078e0005 */
.L_x_50:
[----:B------:R-:W-:Y:S05]  /*4f80*/  BSYNC.RECONVERGENT B3 ;  /* 0x0000000000037941 */ /* 0x000fea0003800200 */
.L_x_48:
[----:B------:R-:W-:Y:S02]  /*4f90*/  IMAD.MOV.U32 R6, RZ, RZ, R2 ;  /* 0x000000ffff067224 */ /* 0x000fe400078e0002 */
[----:B------:R-:W-:Y:S02]  /*4fa0*/  IMAD.MOV.U32 R7, RZ, RZ, 0x0 ;  /* 0x00000000ff077424 */ /* 0x000fe400078e00ff */
[----:B------:R-:W-:Y:S02]  /*4fb0*/  IMAD.MOV.U32 R4, RZ, RZ, R40 ;  /* 0x000000ffff047224 */ /* 0x000fe400078e0028 */
[----:B------:R-:W-:Y:S01]  /*4fc0*/  IMAD.MOV.U32 R5, RZ, RZ, R41 ;  /* 0x000000ffff057224 */ /* 0x000fe200078e0029 */
[----:B------:R-:W-:Y:S06]  /*4fd0*/  RET.REL.NODEC R6 `(_Z4gutslPKdS0_S0_S0_S0_S0_S0_ddddPd) ;  /* 0xffffffb006087950 */ /* 0x000fec0003c3ffff */
        .weak           $__internal_1_$__cuda_sm20_div_u64
        .type           $__internal_1_$__cuda_sm20_div_u64,@function
        .size           $__internal_1_$__cuda_sm20_div_u64,($_Z4gutslPKdS0_S0_S0_S0_S0_S0_ddddPd$__internal_trig_reduction_slowpathd - $__internal_1_$__cuda_sm20_div_u64)
$__internal_1_$__cuda_sm20_div_u64:
[----:B------:R-:W-:-:S04]  /*4fe0*/  IMAD.MOV.U32 R31, RZ, RZ, RZ ;  /* 0x000000ffff1f7224 */ /* 0x000fc800078e00ff */
[----:B------:R-:W0:Y:S08]  /*4ff0*/  I2F.U64.RP R6, R30 ;  /* 0x0000001e00067312 */ /* 0x000e300000309000 */
[----:B0-----:R-:W0:Y:S02]  /*5000*/  MUFU.RCP R6, R6 ;  /* 0x0000000600067308 */ /* 0x001e240000001000 */
[----:B0-----:R-:W-:-:S06]  /*5010*/  VIADD R8, R6, 0x1ffffffe ;  /* 0x1ffffffe06087836 */ /* 0x001fcc0000000000 */
[----:B------:R-:W0:Y:S02]  /*5020*/  F2I.U64.TRUNC R8, R8 ;  /* 0x0000000800087311 */ /* 0x000e24000020d800 */
[----:B0-----:R-:W-:-:S04]  /*5030*/  IMAD.WIDE.U32 R10, R8, R30, RZ ;  /* 0x0000001e080a7225 */ /* 0x001fc800078e00ff */
[----:B------:R-:W-:Y:S01]  /*5040*/  IMAD R11, R9, R30, R11 ;  /* 0x0000001e090b7224 */ /* 0x000fe200078e020b */
[----:B------:R-:W-:-:S05]  /*5050*/  IADD3 R17, P0, PT, RZ, -R10, RZ ;  /* 0x8000000aff117210 */ /* 0x000fca0007f1e0ff */
[----:B------:R-:W-:-:S04]  /*5060*/  IMAD.HI.U32 R10, R8, R17, RZ ;  /* 0x00000011080a7227 */ /* 0x000fc800078e00ff */
[----:B------:R-:W-:Y:S02]  /*5070*/  IMAD.X R19, RZ, RZ, ~R11, P0 ;  /* 0x000000ffff137224 */ /* 0x000fe400000e0e0b */
[----:B------:R-:W-:Y:S02]  /*5080*/  IMAD.MOV.U32 R11, RZ, RZ, R8 ;  /* 0x000000ffff0b7224 */ /* 0x000fe400078e0008 */
[-C--:B------:R-:W-:Y:S02]  /*5090*/  IMAD R23, R9, R19.reuse, RZ ;  /* 0x0000001309177224 */ /* 0x080fe400078e02ff */
[----:B------:R-:W-:-:S04]  /*50a0*/  IMAD.WIDE.U32 R10, P0, R8, R19, R10 ;  /* 0x00000013080a7225 */ /* 0x000fc8000780000a */
[----:B------:R-:W-:-:S04]  /*50b0*/  IMAD.HI.U32 R19, R9, R19, RZ ;  /* 0x0000001309137227 */ /* 0x000fc800078e00ff */
[----:B------:R-:W-:-:S04]  /*50c0*/  IMAD.HI.U32 R10, P1, R9, R17, R10 ;  /* 0x00000011090a7227 */ /* 0x000fc8000782000a */
[----:B------:R-:W-:Y:S01]  /*50d0*/  IMAD.X R6, R19, 0x1, R9, P0 ;  /* 0x0000000113067824 */ /* 0x000fe200000e0609 */
[----:B------:R-:W-:-:S04]  /*50e0*/  IADD3 R11, P2, PT, R23, R10, RZ ;  /* 0x0000000a170b7210 */ /* 0x000fc80007f5e0ff */
[----:B------:R-:W-:Y:S01]  /*50f0*/  IADD3.X R17, PT, PT, RZ, RZ, R6, P2, P1 ;  /* 0x000000ffff117210 */ /* 0x000fe200017e2406 */
[----:B------:R-:W-:-:S03]  /*5100*/  IMAD.WIDE.U32 R8, R11, R30, RZ ;  /* 0x0000001e0b087225 */ /* 0x000fc600078e00ff */
[----:B------:R-:W-:Y:S01]  /*5110*/  IADD3 R19, P0, PT, RZ, -R8, RZ ;  /* 0x80000008ff137210 */ /* 0x000fe20007f1e0ff */
[----:B------:R-:W-:Y:S02]  /*5120*/  IMAD R8, R17, R30, R9 ;  /* 0x0000001e11087224 */ /* 0x000fe400078e0209 */
[----:B------:R-:W-:Y:S02]  /*5130*/  IMAD.MOV.U32 R9, RZ, RZ, RZ ;  /* 0x000000ffff097224 */ /* 0x000fe400078e00ff */
[----:B------:R-:W-:-:S04]  /*5140*/  IMAD.HI.U32 R10, R11, R19, RZ ;  /* 0x000000130b0a7227 */ /* 0x000fc800078e00ff */
[----:B------:R-:W-:-:S04]  /*5150*/  IMAD.X R8, RZ, RZ, ~R8, P0 ;  /* 0x000000ffff087224 */ /* 0x000fc800000e0e08 */
[----:B------:R-:W-:-:S04]  /*5160*/  IMAD.WIDE.U32 R10, P0, R11, R8, R10 ;  /* 0x000000080b0a7225 */ /* 0x000fc8000780000a */
[C---:B------:R-:W-:Y:S02]  /*5170*/  IMAD R6, R17.reuse, R8, RZ ;  /* 0x0000000811067224 */ /* 0x040fe400078e02ff */
[----:B------:R-:W-:-:S04]  /*5180*/  IMAD.HI.U32 R11, P1, R17, R19, R10 ;  /* 0x00000013110b7227 */ /* 0x000fc8000782000a */
[----:B------:R-:W-:Y:S01]  /*5190*/  IMAD.HI.U32 R8, R17, R8, RZ ;  /* 0x0000000811087227 */ /* 0x000fe200078e00ff */
[----:B------:R-:W-:-:S03]  /*51a0*/  IADD3 R11, P2, PT, R6, R11, RZ ;  /* 0x0000000b060b7210 */ /* 0x000fc60007f5e0ff */
[----:B------:R-:W-:Y:S02]  /*51b0*/  IMAD.X R17, R8, 0x1, R17, P0 ;  /* 0x0000000108117824 */ /* 0x000fe400000e0611 */
[----:B------:R-:W-:-:S03]  /*51c0*/  IMAD.HI.U32 R8, R11, R7, RZ ;  /* 0x000000070b087227 */ /* 0x000fc600078e00ff */
[----:B------:R-:W-:Y:S01]  /*51d0*/  IADD3.X R17, PT, PT, RZ, RZ, R17, P2, P1 ;  /* 0x000000ffff117210 */ /* 0x000fe200017e2411 */
[----:B------:R-:W-:-:S04]  /*51e0*/  IMAD.WIDE.U32 R8, R11, R4, R8 ;  /* 0x000000040b087225 */ /* 0x000fc800078e0008 */
[C---:B------:R-:W-:Y:S02]  /*51f0*/  IMAD R11, R17.reuse, R4, RZ ;  /* 0x00000004110b7224 */ /* 0x040fe400078e02ff */
[----:B------:R-:W-:-:S04]  /*5200*/  IMAD.HI.U32 R8, P0, R17, R7, R8 ;  /* 0x0000000711087227 */ /* 0x000fc80007800008 */
[----:B------:R-:W-:Y:S01]  /*5210*/  IMAD.HI.U32 R6, R17, R4, RZ ;  /* 0x0000000411067227 */ /* 0x000fe200078e00ff */
[----:B------:R-:W-:-:S03]  /*5220*/  IADD3 R11, P1, PT, R11, R8, RZ ;  /* 0x000000080b0b7210 */ /* 0x000fc60007f3e0ff */
[----:B------:R-:W-:Y:S02]  /*5230*/  IMAD.X R6, RZ, RZ, R6, P0 ;  /* 0x000000ffff067224 */ /* 0x000fe400000e0606 */
[----:B------:R-:W-:-:S04]  /*5240*/  IMAD.WIDE.U32 R8, R11, R30, RZ ;  /* 0x0000001e0b087225 */ /* 0x000fc800078e00ff */
[----:B------:R-:W-:Y:S01]  /*5250*/  IMAD.X R17, RZ, RZ, R6, P1 ;  /* 0x000000ffff117224 */ /* 0x000fe200008e0606 */
[----:B------:R-:W-:-:S03]  /*5260*/  IADD3 R19, P0, PT, -R8, R7, RZ ;  /* 0x0000000708137210 */ /* 0x000fc60007f1e1ff */
[----:B------:R-:W-:Y:S01]  /*5270*/  IMAD R9, R17, R30, R9 ;  /* 0x0000001e11097224 */ /* 0x000fe200078e0209 */
[----:B------:R-:W-:-:S03]  /*5280*/  IADD3 R7, P1, PT, -R30, R19, RZ ;  /* 0x000000131e077210 */ /* 0x000fc60007f3e1ff */
[----:B------:R-:W-:Y:S01]  /*5290*/  IMAD.X R9, R4, 0x1, ~R9, P0 ;  /* 0x0000000104097824 */ /* 0x000fe200000e0e09 */
[----:B------:R-:W-:Y:S02]  /*52a0*/  ISETP.GE.U32.AND P0, PT, R19, R30, PT ;  /* 0x0000001e1300720c */ /* 0x000fe40003f06070 */
[----:B------:R-:W-:Y:S02]  /*52b0*/  IADD3 R4, P2, PT, R11, 0x1, RZ ;  /* 0x000000010b047810 */ /* 0x000fe40007f5e0ff */
[C---:B------:R-:W-:Y:S02]  /*52c0*/  ISETP.GE.U32.AND.EX P0, PT, R9.reuse, RZ, PT, P0 ;  /* 0x000000ff0900720c */ /* 0x040fe40003f06100 */
[----:B------:R-:W-:Y:S01]  /*52d0*/  IADD3.X R8, PT, PT, R9, -0x1, RZ, P1, !PT ;  /* 0xffffffff09087810 */ /* 0x000fe20000ffe4ff */
[----:B------:R-:W-:Y:S01]  /*52e0*/  IMAD.X R6, RZ, RZ, R17, P2 ;  /* 0x000000ffff067224 */ /* 0x000fe200010e0611 */
[----:B------:R-:W-:Y:S02]  /*52f0*/  SEL R11, R4, R11, P0 ;  /* 0x0000000b040b7207 */ /* 0x000fe40000000000 */
[----:B------:R-:W-:-:S02]  /*5300*/  SEL R7, R7, R19, P0 ;  /* 0x0000001307077207 */ /* 0x000fc40000000000 */
[----:B------:R-:W-:Y:S02]  /*5310*/  SEL R6, R6, R17, P0 ;  /* 0x0000001106067207 */ /* 0x000fe40000000000 */
[----:B------:R-:W-:Y:S02]  /*5320*/  IADD3 R4, P2, PT, R11, 0x1, RZ ;  /* 0x000000010b047810 */ /* 0x000fe40007f5e0ff */
[----:B------:R-:W-:Y:S02]  /*5330*/  SEL R8, R8, R9, P0 ;  /* 0x0000000908087207 */ /* 0x000fe40000000000 */
[----:B------:R-:W-:Y:S01]  /*5340*/  ISETP.GE.U32.AND P0, PT, R7, R30, PT ;  /* 0x0000001e0700720c */ /* 0x000fe20003f06070 */
[----:B------:R-:W-:Y:S01]  /*5350*/  IMAD.X R9, RZ, RZ, R6, P2 ;  /* 0x000000ffff097224 */ /* 0x000fe200010e0606 */
[----:B------:R-:W-:Y:S01]  /*5360*/  ISETP.NE.U32.AND P1, PT, R30, RZ, PT ;  /* 0x000000ff1e00720c */ /* 0x000fe20003f25070 */
[----:B------:R-:W-:Y:S01]  /*5370*/  IMAD.MOV.U32 R7, RZ, RZ, 0x0 ;  /* 0x00000000ff077424 */ /* 0x000fe200078e00ff */
[----:B------:R-:W-:-:S02]  /*5380*/  ISETP.GE.U32.AND.EX P0, PT, R8, RZ, PT, P0 ;  /* 0x000000ff0800720c */ /* 0x000fc40003f06100 */
[----:B------:R-:W-:Y:S02]  /*5390*/  ISETP.NE.AND.EX P1, PT, RZ, RZ, PT, P1 ;  /* 0x000000ffff00720c */ /* 0x000fe40003f25310 */
[----:B------:R-:W-:Y:S01]  /*53a0*/  SEL R9, R9, R6, P0 ;  /* 0x0000000609097207 */ /* 0x000fe20000000000 */
[----:B------:R-:W-:Y:S01]  /*53b0*/  IMAD.MOV.U32 R6, RZ, RZ, R2 ;  /* 0x000000ffff067224 */ /* 0x000fe200078e0002 */
[----:B------:R-:W-:Y:S02]  /*53c0*/  SEL R4, R4, R11, P0 ;  /* 0x0000000b04047207 */ /* 0x000fe40000000000 */
[----:B------:R-:W-:Y:S02]  /*53d0*/  SEL R9, R9, 0xffffffff, P1 ;  /* 0xffffffff09097807 */ /* 0x000fe40000800000 */
[----:B------:R-:W-:Y:S01]  /*53e0*/  SEL R4, R4, 0xffffffff, P1 ;  /* 0xffffffff04047807 */ /* 0x000fe20000800000 */
[----:B------:R-:W-:Y:S06]  /*53f0*/  RET.REL.NODEC R6 `(_Z4gutslPKdS0_S0_S0_S0_S0_S0_ddddPd) ;  /* 0xffffffac06007950 */ /* 0x000fec0003c3ffff */
        .type           $_Z4gutslPKdS0_S0_S0_S0_S0_S0_ddddPd$__internal_trig_reduction_slowpathd,@function
        .size           $_Z4gutslPKdS0_S0_S0_S0_S0_S0_ddddPd$__internal_trig_reduction_slowpathd,(.L_x_63 - $_Z4gutslPKdS0_S0_S0_S0_S0_S0_ddddPd$__internal_trig_reduction_slowpathd)
$_Z4gutslPKdS0_S0_S0_S0_S0_S0_ddddPd$__internal_trig_reduction_slowpathd:
[--C-:B------:R-:W-:Y:S01]  /*5400*/  SHF.R.U32.HI R2, RZ, 0x14, R25.reuse ;  /* 0x00000014ff027819 */ /* 0x100fe20000011619 */
[----:B------:R-:W-:Y:S02]  /*5410*/  IMAD.MOV.U32 R6, RZ, RZ, R24 ;  /* 0x000000ffff067224 */ /* 0x000fe400078e0018 */
[----:B------:R-:W-:Y:S01]  /*5420*/  IMAD.MOV.U32 R5, RZ, RZ, R25 ;  /* 0x000000ffff057224 */ /* 0x000fe200078e0019 */
[----:B------:R-:W-:Y:S01]  /*5430*/  LOP3.LUT R7, R2, 0x7ff, RZ, 0xc0, !PT ;  /* 0x000007ff02077812 */ /* 0x000fe200078ec0ff */
[----:B------:R-:W-:-:S03]  /*5440*/  IMAD.MOV.U32 R4, RZ, RZ, RZ ;  /* 0x000000ffff047224 */ /* 0x000fc600078e00ff */
[----:B------:R-:W-:-:S13]  /*5450*/  ISETP.NE.AND P0, PT, R7, 0x7ff, PT ;  /* 0x000007ff0700780c */ /* 0x000fda0003f05270 */
[----:B------:R-:W-:Y:S05]  /*5460*/  @!P0 BRA `(.L_x_53) ;  /* 0x0000000800488947 */ /* 0x000fea0003800000 */
[----:B------:R-:W-:Y:S01]  /*5470*/  VIADD R4, R7, 0xfffffc00 ;  /* 0xfffffc0007047836 */ /* 0x000fe20000000000 */
[----:B------:R-:W-:Y:S01]  /*5480*/  BSSY.RECONVERGENT B2, `(.L_x_54) ;  /* 0x000002f000027945 */ /* 0x000fe20003800200 */
[----:B------:R-:W-:-:S03]  /*5490*/  CS2R R26, SRZ ;  /* 0x00000000001a7805 */ /* 0x000fc6000001ff00 */
[----:B------:R-:W-:Y:S02]  /*54a0*/  SHF.R.U32.HI R8, RZ, 0x6, R4 ;  /* 0x00000006ff087819 */ /* 0x000fe40000011604 */
[----:B------:R-:W-:Y:S02]  /*54b0*/  ISETP.GE.U32.AND P0, PT, R4, 0x80, PT ;  /* 0x000000800400780c */ /* 0x000fe40003f06070 */
[C---:B------:R-:W-:Y:S02]  /*54c0*/  IADD3 R9, PT, PT, -R8.reuse, 0x13, RZ ;  /* 0x0000001308097810 */ /* 0x040fe40007ffe1ff */
[----:B------:R-:W-:Y:S02]  /*54d0*/  IADD3 R15, PT, PT, -R8, 0xf, RZ ;  /* 0x0000000f080f7810 */ /* 0x000fe40007ffe1ff */
[----:B------:R-:W-:-:S04]  /*54e0*/  SEL R9, R9, 0x12, P0 ;  /* 0x0000001209097807 */ /* 0x000fc80000000000 */
[----:B------:R-:W-:-:S13]  /*54f0*/  ISETP.GE.AND P0, PT, R15, R9, PT ;  /* 0x000000090f00720c */ /* 0x000fda0003f06270 */
[----:B------:R-:W-:Y:S05]  /*5500*/  @P0 BRA `(.L_x_55) ;  /* 0x0000000000980947 */ /* 0x000fea0003800000 */
[----:B------:R-:W0:Y:S01]  /*5510*/  LDC.64 R16, c[0x0][0x358] ;  /* 0x0000d600ff107b82 */ /* 0x000e220000000a00 */
[C---:B------:R-:W-:Y:S01]  /*5520*/  SHF.L.U64.HI R29, R6.reuse, 0xb, R5 ;  /* 0x0000000b061d7819 */ /* 0x040fe20000010205 */
[----:B------:R-:W-:Y:S01]  /*5530*/  BSSY.RECONVERGENT B3, `(.L_x_56) ;  /* 0x0000022000037945 */ /* 0x000fe20003800200 */
[----:B------:R-:W-:Y:S01]  /*5540*/  IMAD.SHL.U32 R11, R6, 0x800, RZ ;  /* 0x00000800060b7824 */ /* 0x000fe200078e00ff */
[----:B------:R-:W-:Y:S01]  /*5550*/  IADD3 R13, PT, PT, RZ, -R8, -R9 ;  /* 0x80000008ff0d7210 */ /* 0x000fe20007ffe809 */
[----:B------:R-:W-:Y:S01]  /*5560*/  IMAD.MOV.U32 R10, RZ, RZ, RZ ;  /* 0x000000ffff0a7224 */ /* 0x000fe200078e00ff */
[----:B------:R-:W-:Y:S02]  /*5570*/  CS2R R26, SRZ ;  /* 0x00000000001a7805 */ /* 0x000fe4000001ff00 */
[----:B------:R-:W-:-:S07]  /*5580*/  LOP3.LUT R29, R29, 0x80000000, RZ, 0xfc, !PT ;  /* 0x800000001d1d7812 */ /* 0x000fce00078efcff */
.L_x_57:
[----:B------:R-:W1:Y:S01]  /*5590*/  LDC.64 R4, c[0x4][RZ] ;  /* 0x01000000ff047b82 */ /* 0x000e620000000a00 */
[----:B0-----:R-:W-:Y:S02]  /*55a0*/  R2UR UR6, R16 ;  /* 0x00000000100672ca */ /* 0x001fe400000e0000 */
[----:B------:R-:W-:Y:S01]  /*55b0*/  R2UR UR7, R17 ;  /* 0x00000000110772ca */ /* 0x000fe200000e0000 */
[----:B-1----:R-:W-:-:S12]  /*55c0*/  IMAD.WIDE R4, R15, 0x8, R4 ;  /* 0x000000080f047825 */ /* 0x002fd800078e0204 */
[----:B------:R-:W2:Y:S01]  /*55d0*/  LDG.E.64.CONSTANT R4, desc[UR6][R4.64] ;  /* 0x0000000604047981 */ /* 0x000ea2000c1e9b00 */
[----:B------:R-:W-:Y:S02]  /*55e0*/  IMAD.MOV.U32 R6, RZ, RZ, R26 ;  /* 0x000000ffff067224 */ /* 0x000fe400078e001a */
[----:B------:R-:W-:Y:S02]  /*55f0*/  IMAD.MOV.U32 R7, RZ, RZ, R27 ;  /* 0x000000ffff077224 */ /* 0x000fe400078e001b */
[----:B------:R-:W-:Y:S02]  /*5600*/  VIADD R13, R13, 0x1 ;  /* 0x000000010d0d7836 */ /* 0x000fe40000000000 */
[----:B------:R-:W-:Y:S02]  /*5610*/  VIADD R15, R15, 0x1 ;  /* 0x000000010f0f7836 */ /* 0x000fe40000000000 */
[----:B--2---:R-:W-:-:S04]  /*5620*/  IMAD.WIDE.U32 R6, P2, R4, R11, R6 ;  /* 0x0000000b04067225 */ /* 0x004fc80007840006 */
[----:B------:R-:W-:Y:S02]  /*5630*/  IMAD R27, R4, R29, RZ ;  /* 0x0000001d041b7224 */ /* 0x000fe400078e02ff */
[CC--:B------:R-:W-:Y:S02]  /*5640*/  IMAD R22, R5.reuse, R11.reuse, RZ ;  /* 0x0000000b05167224 */ /* 0x0c0fe400078e02ff */
[----:B------:R-:W-:Y:S01]  /*5650*/  IMAD.HI.U32 R31, R5, R11, RZ ;  /* 0x0000000b051f7227 */ /* 0x000fe200078e00ff */
[----:B------:R-:W-:-:S03]  /*5660*/  IADD3 R7, P0, PT, R27, R7, RZ ;  /* 0x000000071b077210 */ /* 0x000fc60007f1e0ff */
[----:B------:R-:W-:Y:S01]  /*5670*/  IMAD R27, R10, 0x8, R1 ;  /* 0x000000080a1b7824 */ /* 0x000fe200078e0201 */
[----:B------:R-:W-:Y:S01]  /*5680*/  IADD3 R7, P1, PT, R22, R7, RZ ;  /* 0x0000000716077210 */ /* 0x000fe20007f3e0ff */
[----:B------:R-:W-:-:S04]  /*5690*/  IMAD.HI.U32 R22, R4, R29, RZ ;  /* 0x0000001d04167227 */ /* 0x000fc800078e00ff */
[----:B------:R-:W-:Y:S01]  /*56a0*/  IMAD.X R4, RZ, RZ, R22, P2 ;  /* 0x000000ffff047224 */ /* 0x000fe200010e0616 */
[----:B------:R0:W-:Y:S01]  /*56b0*/  STL.64 [R27], R6 ;  /* 0x000000061b007387 */ /* 0x0001e20000100a00 */
[----:B------:R-:W-:-:S03]  /*56c0*/  IMAD.HI.U32 R22, R5, R29, RZ ;  /* 0x0000001d05167227 */ /* 0x000fc600078e00ff */
[----:B------:R-:W-:Y:S01]  /*56d0*/  IADD3.X R4, P0, PT, R31, R4, RZ, P0, !PT ;  /* 0x000000041f047210 */ /* 0x000fe2000071e4ff */
[----:B------:R-:W-:Y:S02]  /*56e0*/  IMAD R5, R5, R29, RZ ;  /* 0x0000001d05057224 */ /* 0x000fe400078e02ff */
[----:B------:R-:W-:-:S03]  /*56f0*/  VIADD R10, R10, 0x1 ;  /* 0x000000010a0a7836 */ /* 0x000fc60000000000 */
[----:B------:R-:W-:Y:S01]  /*5700*/  IADD3.X R26, P1, PT, R5, R4, RZ, P1, !PT ;  /* 0x00000004051a7210 */ /* 0x000fe20000f3e4ff */
[----:B------:R-:W-:Y:S01]  /*5710*/  IMAD.X R4, RZ, RZ, R22, P0 ;  /* 0x000000ffff047224 */ /* 0x000fe200000e0616 */
[----:B------:R-:W-:-:S03]  /*5720*/  ISETP.NE.AND P0, PT, R13, -0xf, PT ;  /* 0xfffffff10d00780c */ /* 0x000fc60003f05270 */
[----:B0-----:R-:W-:-:S10]  /*5730*/  IMAD.X R27, RZ, RZ, R4, P1 ;  /* 0x000000ffff1b7224 */ /* 0x001fd400008e0604 */
[----:B------:R-:W-:Y:S05]  /*5740*/  @P0 BRA `(.L_x_57) ;  /* 0xfffffffc00900947 */ /* 0x000fea000383ffff */
[----:B------:R-:W-:Y:S05]  /*5750*/  BSYNC.RECONVERGENT B3 ;  /* 0x0000000000037941 */ /* 0x000fea0003800200 */
.L_x_56:
[----:B------:R-:W-:-:S07]  /*5760*/  IMAD.MOV.U32 R15, RZ, RZ, R9 ;  /* 0x000000ffff0f7224 */ /* 0x000fce00078e0009 */
.L_x_55:
[----:B------:R-:W-:Y:S05]  /*5770*/  BSYNC.RECONVERGENT B2 ;  /* 0x0000000000027941 */ /* 0x000fea0003800200 */
.L_x_54:
[----:B------:R-:W-:Y:S01]  /*5780*/  LOP3.LUT P0, R31, R2, 0x3f, RZ, 0xc0, !PT ;  /* 0x0000003f021f7812 */ /* 0x000fe2000780c0ff */
[----:B------:R-:W-:-:S04]  /*5790*/  IMAD.IADD R2, R8, 0x1, R15 ;  /* 0x0000000108027824 */ /* 0x000fc800078e020f */
[----:B------:R-:W-:-:S05]  /*57a0*/  IMAD.U32 R29, R2, 0x8, R1 ;  /* 0x00000008021d7824 */ /* 0x000fca00078e0001 */
[----:B------:R0:W-:Y:S04]  /*57b0*/  STL.64 [R29+-0x78], R26 ;  /* 0xffff881a1d007387 */ /* 0x0001e80000100a00 */
[----:B------:R-:W2:Y:S04]  /*57c0*/  @P0 LDL.64 R10, [R1+0x8] ;  /* 0x00000800010a0983 */ /* 0x000ea80000100a00 */
[----:B------:R-:W3:Y:S04]  /*57d0*/  LDL.64 R6, [R1+0x10] ;  /* 0x0000100001067983 */ /* 0x000ee80000100a00 */
[----:B------:R-:W4:Y:S01]  /*57e0*/  LDL.64 R4, [R1+0x18] ;  /* 0x0000180001047983 */ /* 0x000f220000100a00 */
[----:B------:R-:W-:Y:S01]  /*57f0*/  @P0 LOP3.LUT R2, R31, 0x3f, RZ, 0x3c, !PT ;  /* 0x0000003f1f020812 */ /* 0x000fe200078e3cff */
[----:B------:R-:W-:Y:S01]  /*5800*/  BSSY.RECONVERGENT B2, `(.L_x_58) ;  /* 0x0000034000027945 */ /* 0x000fe20003800200 */
[----:B--2---:R-:W-:-:S02]  /*5810*/  @P0 SHF.R.U64 R9, R10, 0x1, R11 ;  /* 0x000000010a090819 */ /* 0x004fc4000000120b */
[----:B------:R-:W-:Y:S02]  /*5820*/  @P0 SHF.R.U32.HI R11, RZ, 0x1, R11 ;  /* 0x00000001ff0b0819 */ /* 0x000fe4000001160b */
[CC--:B---3--:R-:W-:Y:S02]  /*5830*/  @P0 SHF.L.U32 R13, R6.reuse, R31.reuse, RZ ;  /* 0x0000001f060d0219 */ /* 0x0c8fe400000006ff */
[----:B------:R-:W-:Y:S02]  /*5840*/  @P0 SHF.R.U64 R8, R9, R2, R11 ;  /* 0x0000000209080219 */ /* 0x000fe4000000120b */
[--C-:B------:R-:W-:Y:S02]  /*5850*/  @P0 SHF.R.U32.HI R17, RZ, 0x1, R7.reuse ;  /* 0x00000001ff110819 */ /* 0x100fe40000011607 */
[C-C-:B------:R-:W-:Y:S02]  /*5860*/  @P0 SHF.R.U64 R15, R6.reuse, 0x1, R7.reuse ;  /* 0x00000001060f0819 */ /* 0x140fe40000001207 */
[----:B------:R-:W-:-:S02]  /*5870*/  @P0 SHF.L.U64.HI R10, R6, R31, R7 ;  /* 0x0000001f060a0219 */ /* 0x000fc40000010207 */
[----:B------:R-:W-:Y:S02]  /*5880*/  @P0 SHF.R.U32.HI R9, RZ, R2, R11 ;  /* 0x00000002ff090219 */ /* 0x000fe4000001160b */
[----:B------:R-:W-:Y:S02]  /*5890*/  @P0 LOP3.LUT R6, R13, R8, RZ, 0xfc, !PT ;  /* 0x000000080d060212 */ /* 0x000fe400078efcff */
[----:B----4-:R-:W-:Y:S02]  /*58a0*/  @P0 SHF.L.U32 R11, R4, R31, RZ ;  /* 0x0000001f040b0219 */ /* 0x010fe400000006ff */
[----:B------:R-:W-:Y:S02]  /*58b0*/  @P0 SHF.R.U64 R16, R15, R2, R17 ;  /* 0x000000020f100219 */ /* 0x000fe40000001211 */
[----:B------:R-:W-:Y:S01]  /*58c0*/  @P0 LOP3.LUT R7, R10, R9, RZ, 0xfc, !PT ;  /* 0x000000090a070212 */ /* 0x000fe200078efcff */
[----:B------:R-:W-:Y:S01]  /*58d0*/  IMAD.SHL.U32 R10, R6, 0x4, RZ ;  /* 0x00000004060a7824 */ /* 0x000fe200078e00ff */
[----:B------:R-:W-:-:S02]  /*58e0*/  @P0 SHF.L.U64.HI R9, R4, R31, R5 ;  /* 0x0000001f04090219 */ /* 0x000fc40000010205 */
[----:B------:R-:W-:Y:S02]  /*58f0*/  @P0 LOP3.LUT R4, R11, R16, RZ, 0xfc, !PT ;  /* 0x000000100b040212 */ /* 0x000fe400078efcff */
[----:B------:R-:W-:Y:S02]  /*5900*/  @P0 SHF.R.U32.HI R2, RZ, R2, R17 ;  /* 0x00000002ff020219 */ /* 0x000fe40000011611 */
[----:B------:R-:W-:Y:S02]  /*5910*/  SHF.L.U64.HI R11, R6, 0x2, R7 ;  /* 0x00000002060b7819 */ /* 0x000fe40000010207 */
[----:B------:R-:W-:Y:S02]  /*5920*/  @P0 LOP3.LUT R5, R9, R2, RZ, 0xfc, !PT ;  /* 0x0000000209050212 */ /* 0x000fe400078efcff */
[----:B------:R-:W-:Y:S02]  /*5930*/  SHF.L.W.U32.HI R7, R7, 0x2, R4 ;  /* 0x0000000207077819 */ /* 0x000fe40000010e04 */
[----:B------:R-:W-:-:S02]  /*5940*/  IADD3 RZ, P0, PT, RZ, -R10, RZ ;  /* 0x8000000affff7210 */ /* 0x000fc40007f1e0ff */
[----:B------:R-:W-:Y:S02]  /*5950*/  LOP3.LUT R2, RZ, R11, RZ, 0x33, !PT ;  /* 0x0000000bff027212 */ /* 0x000fe400078e33ff */
[----:B------:R-:W-:Y:S02]  /*5960*/  SHF.L.W.U32.HI R4, R4, 0x2, R5 ;  /* 0x0000000204047819 */ /* 0x000fe40000010e05 */
[----:B------:R-:W-:Y:S02]  /*5970*/  LOP3.LUT R8, RZ, R7, RZ, 0x33, !PT ;  /* 0x00000007ff087212 */ /* 0x000fe400078e33ff */
[----:B------:R-:W-:Y:S02]  /*5980*/  IADD3.X R6, P0, PT, RZ, R2, RZ, P0, !PT ;  /* 0x00000002ff067210 */ /* 0x000fe4000071e4ff */
[----:B------:R-:W-:Y:S02]  /*5990*/  LOP3.LUT R2, RZ, R4, RZ, 0x33, !PT ;  /* 0x00000004ff027212 */ /* 0x000fe400078e33ff */
[----:B------:R-:W-:-:S02]  /*59a0*/  IADD3.X R8, P1, PT, RZ, R8, RZ, P0, !PT ;  /* 0x00000008ff087210 */ /* 0x000fc4000073e4ff */
[----:B------:R-:W-:-:S03]  /*59b0*/  ISETP.GT.U32.AND P2, PT, R7, -0x1, PT ;  /* 0xffffffff0700780c */ /* 0x000fc60003f44070 */
[----:B------:R-:W-:Y:S01]  /*59c0*/  IMAD.X R9, RZ, RZ, R2, P1 ;  /* 0x000000ffff097224 */ /* 0x000fe200008e0602 */
[----:B------:R-:W-:-:S04]  /*59d0*/  ISETP.GT.AND.EX P0, PT, R4, -0x1, PT, P2 ;  /* 0xffffffff0400780c */ /* 0x000fc80003f04320 */
[----:B------:R-:W-:Y:S02]  /*59e0*/  SEL R16, R4, R9, P0 ;  /* 0x0000000904107207 */ /* 0x000fe40000000000 */
[----:B------:R-:W-:Y:S02]  /*59f0*/  SEL R9, R7, R8, P0 ;  /* 0x0000000807097207 */ /* 0x000fe40000000000 */
[----:B------:R-:W-:Y:S02]  /*5a00*/  ISETP.NE.U32.AND P1, PT, R16, RZ, PT ;  /* 0x000000ff1000720c */ /* 0x000fe40003f25070 */
[----:B------:R-:W-:Y:S02]  /*5a10*/  SEL R11, R11, R6, P0 ;  /* 0x000000060b0b7207 */ /* 0x000fe40000000000 */
[----:B------:R-:W-:Y:S01]  /*5a20*/  SEL R7, R9, R16, !P1 ;  /* 0x0000001009077207 */ /* 0x000fe20004800000 */
[----:B------:R-:W-:-:S05]  /*5a30*/  @!P0 IMAD.MOV R10, RZ, RZ, -R10 ;  /* 0x000000ffff0a8224 */ /* 0x000fca00078e0a0a */
[----:B------:R-:W1:Y:S02]  /*5a40*/  FLO.U32 R7, R7 ;  /* 0x0000000700077300 */ /* 0x000e6400000e0000 */
[C---:B-1----:R-:W-:Y:S02]  /*5a50*/  IADD3 R8, PT, PT, -R7.reuse, 0x1f, RZ ;  /* 0x0000001f07087810 */ /* 0x042fe40007ffe1ff */
[----:B------:R-:W-:-:S03]  /*5a60*/  IADD3 R2, PT, PT, -R7, 0x3f, RZ ;  /* 0x0000003f07027810 */ /* 0x000fc60007ffe1ff */
[----:B------:R-:W-:-:S05]  /*5a70*/  @P1 IMAD.MOV R2, RZ, RZ, R8 ;  /* 0x000000ffff021224 */ /* 0x000fca00078e0208 */
[----:B------:R-:W-:-:S13]  /*5a80*/  ISETP.NE.AND P1, PT, R2, RZ, PT ;  /* 0x000000ff0200720c */ /* 0x000fda0003f25270 */
[----:B0-----:R-:W-:Y:S05]  /*5a90*/  @!P1 BRA `(.L_x_59) ;  /* 0x0000000000289947 */ /* 0x001fea0003800000 */
[----:B------:R-:W-:Y:S02]  /*5aa0*/  LOP3.LUT R6, R2, 0x3f, RZ, 0xc0, !PT ;  /* 0x0000003f02067812 */ /* 0x000fe400078ec0ff */
[--C-:B------:R-:W-:Y:S02]  /*5ab0*/  SHF.R.U64 R8, R10, 0x1, R11.reuse ;  /* 0x000000010a087819 */ /* 0x100fe4000000120b */
[----:B------:R-:W-:Y:S02]  /*5ac0*/  SHF.R.U32.HI R10, RZ, 0x1, R11 ;  /* 0x00000001ff0a7819 */ /* 0x000fe4000001160b */
[----:B------:R-:W-:Y:S02]  /*5ad0*/  LOP3.LUT R7, R2, 0x3f, RZ, 0xc, !PT ;  /* 0x0000003f02077812 */ /* 0x000fe400078e0cff */
[CC--:B------:R-:W-:Y:S02]  /*5ae0*/  SHF.L.U64.HI R16, R9.reuse, R6.reuse, R16 ;  /* 0x0000000609107219 */ /* 0x0c0fe40000010210 */
[----:B------:R-:W-:-:S02]  /*5af0*/  SHF.L.U32 R9, R9, R6, RZ ;  /* 0x0000000609097219 */ /* 0x000fc400000006ff */
[-CC-:B------:R-:W-:Y:S02]  /*5b00*/  SHF.R.U64 R6, R8, R7.reuse, R10.reuse ;  /* 0x0000000708067219 */ /* 0x180fe4000000120a */
[----:B------:R-:W-:Y:S02]  /*5b10*/  SHF.R.U32.HI R7, RZ, R7, R10 ;  /* 0x00000007ff077219 */ /* 0x000fe4000001160a */
[----:B------:R-:W-:Y:S02]  /*5b20*/  LOP3.LUT R9, R9, R6, RZ, 0xfc, !PT ;  /* 0x0000000609097212 */ /* 0x000fe400078efcff */
[----:B------:R-:W-:-:S07]  /*5b30*/  LOP3.LUT R16, R16, R7, RZ, 0xfc, !PT ;  /* 0x0000000710107212 */ /* 0x000fce00078efcff */
.L_x_59:
[----:B------:R-:W-:Y:S05]  /*5b40*/  BSYNC.RECONVERGENT B2 ;  /* 0x0000000000027941 */ /* 0x000fea0003800200 */
.L_x_58:
[----:B------:R-:W-:-:S04]  /*5b50*/  IMAD.WIDE.U32 R10, R9, 0x2168c235, RZ ;  /* 0x2168c235090a7825 */ /* 0x000fc800078e00ff */
[----:B------:R-:W-:Y:S01]  /*5b60*/  IMAD.MOV.U32 R6, RZ, RZ, R11 ;  /* 0x000000ffff067224 */ /* 0x000fe200078e000b */
[----:B------:R-:W-:Y:S01]  /*5b70*/  IADD3 RZ, P1, PT, R10, R10, RZ ;  /* 0x0000000a0aff7210 */ /* 0x000fe20007f3e0ff */
[----:B------:R-:W-:Y:S02]  /*5b80*/  IMAD.MOV.U32 R7, RZ, RZ, RZ ;  /* 0x000000ffff077224 */ /* 0x000fe400078e00ff */
[----:B------:R-:W-:-:S04]  /*5b90*/  IMAD.HI.U32 R8, R16, -0x36f0255e, RZ ;  /* 0xc90fdaa210087827 */ /* 0x000fc800078e00ff */
[----:B------:R-:W-:-:S04]  /*5ba0*/  IMAD.WIDE.U32 R6, R9, -0x36f0255e, R6 ;  /* 0xc90fdaa209067825 */ /* 0x000fc800078e0006 */
[C---:B------:R-:W-:Y:S02]  /*5bb0*/  IMAD R9, R16.reuse, -0x36f0255e, RZ ;  /* 0xc90fdaa210097824 */ /* 0x040fe400078e02ff */
[----:B------:R-:W-:-:S04]  /*5bc0*/  IMAD.WIDE.U32 R6, P2, R16, 0x2168c235, R6 ;  /* 0x2168c23510067825 */ /* 0x000fc80007840006 */
[----:B------:R-:W-:Y:S01]  /*5bd0*/  IMAD.X R8, RZ, RZ, R8, P2 ;  /* 0x000000ffff087224 */ /* 0x000fe200010e0608 */
[----:B------:R-:W-:Y:S02]  /*5be0*/  IADD3 R7, P2, PT, R9, R7, RZ ;  /* 0x0000000709077210 */ /* 0x000fe40007f5e0ff */
[----:B------:R-:W-:Y:S02]  /*5bf0*/  IADD3.X RZ, P1, PT, R6, R6, RZ, P1, !PT ;  /* 0x0000000606ff7210 */ /* 0x000fe40000f3e4ff */
[C---:B------:R-:W-:Y:S01]  /*5c00*/  ISETP.GT.U32.AND P3, PT, R7.reuse, RZ, PT ;  /* 0x000000ff0700720c */ /* 0x040fe20003f64070 */
[----:B------:R-:W-:Y:S01]  /*5c10*/  IMAD.X R8, RZ, RZ, R8, P2 ;  /* 0x000000ffff087224 */ /* 0x000fe200010e0608 */
[----:B------:R-:W-:-:S04]  /*5c20*/  IADD3.X R6, P2, PT, R7, R7, RZ, P1, !PT ;  /* 0x0000000707067210 */ /* 0x000fc80000f5e4ff */
[C---:B------:R-:W-:Y:S01]  /*5c30*/  ISETP.GT.AND.EX P1, PT, R8.reuse, RZ, PT, P3 ;  /* 0x000000ff0800720c */ /* 0x040fe20003f24330 */
[----:B------:R-:W-:-:S03]  /*5c40*/  IMAD.X R9, R8, 0x1, R8, P2 ;  /* 0x0000000108097824 */ /* 0x000fc600010e0608 */
[----:B------:R-:W-:Y:S02]  /*5c50*/  SEL R6, R6, R7, P1 ;  /* 0x0000000706067207 */ /* 0x000fe40000800000 */
[----:B------:R-:W-:Y:S02]  /*5c60*/  SEL R7, R9, R8, P1 ;  /* 0x0000000809077207 */ /* 0x000fe40000800000 */
[----:B------:R-:W-:Y:S02]  /*5c70*/  IADD3 R6, P2, PT, R6, 0x1, RZ ;  /* 0x0000000106067810 */ /* 0x000fe40007f5e0ff */
[----:B------:R-:W-:Y:S02]  /*5c80*/  SEL R9, RZ, 0xffffffff, !P1 ;  /* 0xffffffffff097807 */ /* 0x000fe40004800000 */
[----:B------:R-:W-:Y:S01]  /*5c90*/  LOP3.LUT P1, R25, R25, 0x80000000, RZ, 0xc0, !PT ;  /* 0x8000000019197812 */ /* 0x000fe2000782c0ff */
[----:B------:R-:W-:Y:S02]  /*5ca0*/  IMAD.X R7, RZ, RZ, R7, P2 ;  /* 0x000000ffff077224 */ /* 0x000fe400010e0607 */
[----:B------:R-:W-:Y:S01]  /*5cb0*/  IMAD.IADD R2, R9, 0x1, -R2 ;  /* 0x0000000109027824 */ /* 0x000fe200078e0a02 */
[----:B------:R-:W-:-:S02]  /*5cc0*/  SHF.R.U32.HI R9, RZ, 0x1e, R5 ;  /* 0x0000001eff097819 */ /* 0x000fc40000011605 */
[----:B------:R-:W-:Y:S01]  /*5cd0*/  SHF.R.U64 R6, R6, 0xa, R7 ;  /* 0x0000000a06067819 */ /* 0x000fe20000001207 */
[----:B------:R-:W-:Y:S01]  /*5ce0*/  IMAD.SHL.U32 R2, R2, 0x100000, RZ ;  /* 0x0010000002027824 */ /* 0x000fe200078e00ff */
[----:B------:R-:W-:Y:S02]  /*5cf0*/  LEA.HI R4, R4, R9, RZ, 0x1 ;  /* 0x0000000904047211 */ /* 0x000fe400078f08ff */
[----:B------:R-:W-:Y:S02]  /*5d00*/  IADD3 R6, P2, PT, R6, 0x1, RZ ;  /* 0x0000000106067810 */ /* 0x000fe40007f5e0ff */
[----:B------:R-:W-:Y:S01]  /*5d10*/  @!P0 LOP3.LUT R25, R25, 0x80000000, RZ, 0x3c, !PT ;  /* 0x8000000019198812 */ /* 0x000fe200078e3cff */
[----:B------:R-:W-:Y:S01]  /*5d20*/  @P1 IMAD.MOV R4, RZ, RZ, -R4 ;  /* 0x000000ffff041224 */ /* 0x000fe200078e0a04 */
[----:B------:R-:W-:-:S04]  /*5d30*/  LEA.HI.X R7, R7, RZ, RZ, 0x16, P2 ;  /* 0x000000ff07077211 */ /* 0x000fc800010fb4ff */
[--C-:B------:R-:W-:Y:S02]  /*5d40*/  SHF.R.U64 R6, R6, 0x1, R7.reuse ;  /* 0x0000000106067819 */ /* 0x100fe40000001207 */
[----:B------:R-:W-:Y:S02]  /*5d50*/  SHF.R.U32.HI R5, RZ, 0x1, R7 ;  /* 0x00000001ff057819 */ /* 0x000fe40000011607 */
[----:B------:R-:W-:-:S04]  /*5d60*/  IADD3 R6, P2, P3, RZ, RZ, R6 ;  /* 0x000000ffff067210 */ /* 0x000fc80007b5e006 */
[----:B------:R-:W-:-:S04]  /*5d70*/  IADD3.X R2, PT, PT, R2, 0x3fe00000, R5, P2, P3 ;  /* 0x3fe0000002027810 */ /* 0x000fc800017e6405 */
[----:B------:R-:W-:-:S07]  /*5d80*/  LOP3.LUT R5, R2, R25, RZ, 0xfc, !PT ;  /* 0x0000001902057212 */ /* 0x000fce00078efcff */
.L_x_53:
[----:B------:R-:W-:Y:S02]  /*5d90*/  IMAD.MOV.U32 R15, RZ, RZ, 0x0 ;  /* 0x00000000ff0f7424 */ /* 0x000fe400078e00ff */
[----:B------:R-:W-:Y:S02]  /*5da0*/  IMAD.MOV.U32 R2, RZ, RZ, R4 ;  /* 0x000000ffff027224 */ /* 0x000fe400078e0004 */
[----:B------:R-:W-:Y:S01]  /*5db0*/  IMAD.MOV.U32 R4, RZ, RZ, R6 ;  /* 0x000000ffff047224 */ /* 0x000fe200078e0006 */
[----:B------:R-:W-:Y:S06]  /*5dc0*/  RET.REL.NODEC R14 `(_Z4gutslPKdS0_S0_S0_S0_S0_S0_ddddPd) ;  /* 0xffffffa00e8c7950 */ /* 0x000fec0003c3ffff */
.L_x_60:
[----:B------:R-:W-:-:S00]  /*5dd0*/  BRA `(.L_x_60) ;  /* 0xfffffffc00fc7947 */ /* 0x000fc0000383ffff */
[----:B------:R-:W-:-:S00]  /*5de0*/  NOP ;  /* 0x0000000000007918 */ /* 0x000fc00000000000 */
        /* <DEDUP_REMOVED lines=9> */
.L_x_63:


//--------------------- .nv.global.init           --------------------------
	.section	.nv.global.init,"aw",@progbits
	.align	16
.nv.global.init:
	.type		__cudart_sin_cos_coeffs,@object
	.size		__cudart_sin_cos_coeffs,(__cudart_i2opi_d - __cudart_sin_cos_coeffs)
__cudart_sin_cos_coeffs:
        /*0000*/ 	.byte	0x46, 0xd2, 0xb0, 0x2c, 0xf1, 0xe5, 0x5a, 0xbe, 0x92, 0xe3, 0xac, 0x69, 0xe3, 0x1d, 0xc7, 0x3e
        /*0010*/ 	.byte	0xa1, 0x62, 0xdb, 0x19, 0xa0, 0x01, 0x2a, 0xbf, 0x18, 0x08, 0x11, 0x11, 0x11, 0x11, 0x81, 0x3f
        /*0020*/ 	.byte	0x54, 0x55, 0x55, 0x55, 0x55, 0x55, 0xc5, 0xbf, 0x00, 0x00, 0x00, 0x00, 0x00, 0x00, 0x00, 0x00
        /*0030*/ 	.byte	0x00, 0x00, 0x00, 0x00, 0x00, 0x00, 0x00, 0x00, 0x64, 0x81, 0xfd, 0x20, 0x83, 0xff, 0xa8, 0xbd
        /*0040*/ 	.byte	0x28, 0x85, 0xef, 0xc1, 0xa7, 0xee, 0x21, 0x3e, 0xd9, 0xe6, 0x06, 0x8e, 0x4f, 0x7e, 0x92, 0xbe
        /*0050*/ 	.byte	0xe9, 0xbc, 0xdd, 0x19, 0xa0, 0x01, 0xfa, 0x3e, 0x47, 0x5d, 0xc1, 0x16, 0x6c, 0xc1, 0x56, 0xbf
        /*0060*/ 	.byte	0x51, 0x55, 0x55, 0x55, 0x55, 0x55, 0xa5, 0x3f, 0x00, 0x00, 0x00, 0x00, 0x00, 0x00, 0xe0, 0xbf
        /*0070*/ 	.byte	0x00, 0x00, 0x00, 0x00, 0x00, 0x00, 0xf0, 0x3f, 0x00, 0x00, 0x00, 0x00, 0x00, 0x00, 0x00, 0x00
	.type		__cudart_i2opi_d,@object
	.size		__cudart_i2opi_d,(.L_0 - __cudart_i2opi_d)
__cudart_i2opi_d:
        /* <DEDUP_REMOVED lines=9> */
.L_0:


//--------------------- .nv.shared._Z4gutslPKdS0_S0_S0_S0_S0_S0_ddddPd --------------------------
	.section	.nv.shared._Z4gutslPKdS0_S0_S0_S0_S0_S0_ddddPd,"aw",@nobits
	.sectionflags	@""
	.align	8
.nv.shared._Z4gutslPKdS0_S0_S0_S0_S0_S0_ddddPd:
	.zero		5152


//--------------------- .nv.shared.reserved.0     --------------------------
	.section	.nv.shared.reserved.0,"aw",@nobits
	.weak		__nv_reservedSMEM_offset_0_alias
	.size		__nv_reservedSMEM_offset_0_alias, 0, 64
	.other		__nv_reservedSMEM_offset_0_alias,@"STO_CUDA_RESERVED_SHARED STV_DEFAULT"
__nv_reservedSMEM_offset_0_alias:
	.zero		0
	.zero		64


//--------------------- .nv.constant0._Z4gutslPKdS0_S0_S0_S0_S0_S0_ddddPd --------------------------
	.section	.nv.constant0._Z4gutslPKdS0_S0_S0_S0_S0_S0_ddddPd,"a",@progbits
	.sectionflags	@""
	.align	4
.nv.constant0._Z4gutslPKdS0_S0_S0_S0_S0_S0_ddddPd:
	.zero		1000


//--------------------- SYMBOLS --------------------------

	.type		.nv.reservedSmem.offset0,@object
	.size		.nv.reservedSmem.offset0,0x4
	.type		.nv.reservedSmem.cap,@object
	.size		.nv.reservedSmem.cap,0x4
